//
// Generated by NVIDIA NVVM Compiler
//
// Compiler Build ID: CL-36424714
// Cuda compilation tools, release 13.0, V13.0.88
// Based on NVVM 20.0.0
//

.version 9.0
.target sm_100
.address_size 64

	// .globl	_Z12Babis_KernelPKdPdS0_iiiid

.visible .entry _Z12Babis_KernelPKdPdS0_iiiid(
	.param .u64 .ptr .align 1 _Z12Babis_KernelPKdPdS0_iiiid_param_0,
	.param .u64 .ptr .align 1 _Z12Babis_KernelPKdPdS0_iiiid_param_1,
	.param .u64 .ptr .align 1 _Z12Babis_KernelPKdPdS0_iiiid_param_2,
	.param .u32 _Z12Babis_KernelPKdPdS0_iiiid_param_3,
	.param .u32 _Z12Babis_KernelPKdPdS0_iiiid_param_4,
	.param .u32 _Z12Babis_KernelPKdPdS0_iiiid_param_5,
	.param .u32 _Z12Babis_KernelPKdPdS0_iiiid_param_6,
	.param .f64 _Z12Babis_KernelPKdPdS0_iiiid_param_7
)
{
	.reg .pred 	%p<40>;
	.reg .b32 	%r<148>;
	.reg .b32 	%f<7>;
	.reg .b64 	%rd<45>;
	.reg .b64 	%fd<287>;

	ld.param.u64 	%rd5, [_Z12Babis_KernelPKdPdS0_iiiid_param_0];
	ld.param.u64 	%rd6, [_Z12Babis_KernelPKdPdS0_iiiid_param_2];
	ld.param.u32 	%r50, [_Z12Babis_KernelPKdPdS0_iiiid_param_3];
	ld.param.u32 	%r51, [_Z12Babis_KernelPKdPdS0_iiiid_param_4];
	ld.param.u32 	%r52, [_Z12Babis_KernelPKdPdS0_iiiid_param_5];
	ld.param.u32 	%r54, [_Z12Babis_KernelPKdPdS0_iiiid_param_6];
	neg.s32 	%r1, %r54;
	cvta.to.global.u64 	%rd1, %rd6;
	cvta.to.global.u64 	%rd2, %rd5;
	mov.u32 	%r55, %ctaid.x;
	mov.u32 	%r56, %ntid.x;
	mov.u32 	%r57, %tid.x;
	mad.lo.s32 	%r2, %r55, %r56, %r57;
	mov.u32 	%r58, %ctaid.y;
	mov.u32 	%r59, %ntid.y;
	mov.u32 	%r60, %tid.y;
	mad.lo.s32 	%r61, %r58, %r59, %r60;
	setp.lt.s32 	%p1, %r2, %r52;
	setp.lt.s32 	%p2, %r61, %r54;
	or.pred  	%p3, %p1, %p2;
	@%p3 bra 	$L__BB0_37;
	not.b32 	%r62, %r52;
	add.s32 	%r63, %r50, %r62;
	setp.gt.s32 	%p4, %r2, %r63;
	add.s32 	%r64, %r51, %r62;
	setp.gt.s32 	%p5, %r61, %r64;
	or.pred  	%p6, %p4, %p5;
	mov.f64 	%fd286, 0d7FF8000000000000;
	@%p6 bra 	$L__BB0_37;
	sub.s32 	%r4, %r50, %r52;
	setp.ge.s32 	%p7, %r52, %r4;
	@%p7 bra 	$L__BB0_36;
	sub.s32 	%r5, %r51, %r54;
	setp.ge.s32 	%p8, %r54, %r5;
	shl.b32 	%r6, %r54, 1;
	or.b32  	%r7, %r6, 1;
	@%p8 bra 	$L__BB0_36;
	setp.gt.s32 	%p9, %r52, -1;
	@%p9 bra 	$L__BB0_12;
	ld.param.f64 	%fd252, [_Z12Babis_KernelPKdPdS0_iiiid_param_7];
	and.b32  	%r8, %r51, 1;
	mov.f64 	%fd219, 0d8000000000000000;
	div.rn.f64 	%fd220, %fd219, %fd252;
	fma.rn.f64 	%fd221, %fd220, 0d3FF71547652B82FE, 0d4338000000000000;
	{
	.reg .b32 %temp; 
	mov.b64 	{%r113, %temp}, %fd221;
	}
	mov.f64 	%fd222, 0dC338000000000000;
	add.rn.f64 	%fd223, %fd221, %fd222;
	fma.rn.f64 	%fd224, %fd223, 0dBFE62E42FEFA39EF, %fd220;
	fma.rn.f64 	%fd225, %fd223, 0dBC7ABC9E3B39803F, %fd224;
	fma.rn.f64 	%fd226, %fd225, 0d3E5ADE1569CE2BDF, 0d3E928AF3FCA213EA;
	fma.rn.f64 	%fd227, %fd226, %fd225, 0d3EC71DEE62401315;
	fma.rn.f64 	%fd228, %fd227, %fd225, 0d3EFA01997C89EB71;
	fma.rn.f64 	%fd229, %fd228, %fd225, 0d3F2A01A014761F65;
	fma.rn.f64 	%fd230, %fd229, %fd225, 0d3F56C16C1852B7AF;
	fma.rn.f64 	%fd231, %fd230, %fd225, 0d3F81111111122322;
	fma.rn.f64 	%fd232, %fd231, %fd225, 0d3FA55555555502A1;
	fma.rn.f64 	%fd233, %fd232, %fd225, 0d3FC5555555555511;
	fma.rn.f64 	%fd234, %fd233, %fd225, 0d3FE000000000000B;
	fma.rn.f64 	%fd235, %fd234, %fd225, 0d3FF0000000000000;
	fma.rn.f64 	%fd236, %fd235, %fd225, 0d3FF0000000000000;
	{
	.reg .b32 %temp; 
	mov.b64 	{%r114, %temp}, %fd236;
	}
	{
	.reg .b32 %temp; 
	mov.b64 	{%temp, %r115}, %fd236;
	}
	shl.b32 	%r116, %r113, 20;
	add.s32 	%r117, %r116, %r115;
	mov.b64 	%fd1, {%r114, %r117};
	{
	.reg .b32 %temp; 
	mov.b64 	{%temp, %r118}, %fd220;
	}
	mov.b32 	%f6, %r118;
	abs.f32 	%f1, %f6;
	setp.lt.f64 	%p31, %fd220, 0d0000000000000000;
	add.f64 	%fd237, %fd220, 0d7FF0000000000000;
	selp.f64 	%fd2, 0d0000000000000000, %fd237, %p31;
	shr.u32 	%r119, %r113, 31;
	add.s32 	%r120, %r113, %r119;
	shr.s32 	%r121, %r120, 1;
	shl.b32 	%r122, %r121, 20;
	add.s32 	%r123, %r115, %r122;
	mov.b64 	%fd238, {%r114, %r123};
	sub.s32 	%r124, %r113, %r121;
	shl.b32 	%r125, %r124, 20;
	add.s32 	%r126, %r125, 1072693248;
	mov.b32 	%r127, 0;
	mov.b64 	%fd239, {%r127, %r126};
	mul.f64 	%fd3, %fd239, %fd238;
	sub.s32 	%r9, %r7, %r54;
	sub.s32 	%r10, %r54, %r51;
	add.s64 	%rd3, %rd2, 8;
	mov.f64 	%fd263, 0d0000000000000000;
	mov.f64 	%fd262, %fd263;
	mov.u32 	%r134, %r52;
$L__BB0_6:
	setp.eq.s32 	%p32, %r8, 0;
	mul.lo.s32 	%r12, %r134, %r51;
	mov.u32 	%r135, %r54;
	@%p32 bra 	$L__BB0_8;
	setp.geu.f32 	%p33, %f1, 0f40874800;
	setp.lt.f32 	%p34, %f1, 0f4086232B;
	selp.f64 	%fd241, %fd2, %fd3, %p33;
	selp.f64 	%fd242, %fd1, %fd241, %p34;
	add.f64 	%fd262, %fd262, %fd242;
	add.s32 	%r128, %r54, %r12;
	mul.wide.s32 	%rd37, %r128, 8;
	add.s64 	%rd38, %rd2, %rd37;
	ld.global.f64 	%fd243, [%rd38];
	fma.rn.f64 	%fd263, %fd242, %fd243, %fd263;
	mov.u32 	%r135, %r9;
$L__BB0_8:
	setp.eq.s32 	%p35, %r51, %r7;
	@%p35 bra 	$L__BB0_11;
	add.s32 	%r137, %r10, %r135;
	add.s32 	%r136, %r135, %r12;
$L__BB0_10:
	setp.geu.f32 	%p36, %f1, 0f40874800;
	setp.lt.f32 	%p37, %f1, 0f4086232B;
	mul.wide.s32 	%rd39, %r136, 8;
	add.s64 	%rd40, %rd3, %rd39;
	selp.f64 	%fd244, %fd2, %fd3, %p36;
	selp.f64 	%fd245, %fd1, %fd244, %p37;
	add.f64 	%fd246, %fd262, %fd245;
	ld.global.f64 	%fd247, [%rd40+-8];
	fma.rn.f64 	%fd248, %fd245, %fd247, %fd263;
	add.f64 	%fd262, %fd246, %fd245;
	ld.global.f64 	%fd249, [%rd40];
	fma.rn.f64 	%fd263, %fd245, %fd249, %fd248;
	add.s32 	%r137, %r137, 2;
	add.s32 	%r136, %r136, 2;
	setp.ne.s32 	%p38, %r137, 0;
	@%p38 bra 	$L__BB0_10;
$L__BB0_11:
	add.s32 	%r134, %r134, 1;
	setp.eq.s32 	%p39, %r134, %r4;
	@%p39 bra 	$L__BB0_35;
	bra.uni 	$L__BB0_6;
$L__BB0_12:
	setp.ge.s32 	%p10, %r54, %r1;
	@%p10 bra 	$L__BB0_19;
	ld.param.f64 	%fd251, [_Z12Babis_KernelPKdPdS0_iiiid_param_7];
	and.b32  	%r21, %r51, 1;
	mov.f64 	%fd187, 0d8000000000000000;
	div.rn.f64 	%fd188, %fd187, %fd251;
	fma.rn.f64 	%fd189, %fd188, 0d3FF71547652B82FE, 0d4338000000000000;
	{
	.reg .b32 %temp; 
	mov.b64 	{%r96, %temp}, %fd189;
	}
	mov.f64 	%fd190, 0dC338000000000000;
	add.rn.f64 	%fd191, %fd189, %fd190;
	fma.rn.f64 	%fd192, %fd191, 0dBFE62E42FEFA39EF, %fd188;
	fma.rn.f64 	%fd193, %fd191, 0dBC7ABC9E3B39803F, %fd192;
	fma.rn.f64 	%fd194, %fd193, 0d3E5ADE1569CE2BDF, 0d3E928AF3FCA213EA;
	fma.rn.f64 	%fd195, %fd194, %fd193, 0d3EC71DEE62401315;
	fma.rn.f64 	%fd196, %fd195, %fd193, 0d3EFA01997C89EB71;
	fma.rn.f64 	%fd197, %fd196, %fd193, 0d3F2A01A014761F65;
	fma.rn.f64 	%fd198, %fd197, %fd193, 0d3F56C16C1852B7AF;
	fma.rn.f64 	%fd199, %fd198, %fd193, 0d3F81111111122322;
	fma.rn.f64 	%fd200, %fd199, %fd193, 0d3FA55555555502A1;
	fma.rn.f64 	%fd201, %fd200, %fd193, 0d3FC5555555555511;
	fma.rn.f64 	%fd202, %fd201, %fd193, 0d3FE000000000000B;
	fma.rn.f64 	%fd203, %fd202, %fd193, 0d3FF0000000000000;
	fma.rn.f64 	%fd204, %fd203, %fd193, 0d3FF0000000000000;
	{
	.reg .b32 %temp; 
	mov.b64 	{%r97, %temp}, %fd204;
	}
	{
	.reg .b32 %temp; 
	mov.b64 	{%temp, %r98}, %fd204;
	}
	shl.b32 	%r99, %r96, 20;
	add.s32 	%r100, %r99, %r98;
	mov.b64 	%fd18, {%r97, %r100};
	{
	.reg .b32 %temp; 
	mov.b64 	{%temp, %r101}, %fd188;
	}
	mov.b32 	%f5, %r101;
	abs.f32 	%f2, %f5;
	setp.lt.f64 	%p22, %fd188, 0d0000000000000000;
	add.f64 	%fd205, %fd188, 0d7FF0000000000000;
	selp.f64 	%fd19, 0d0000000000000000, %fd205, %p22;
	shr.u32 	%r102, %r96, 31;
	add.s32 	%r103, %r96, %r102;
	shr.s32 	%r104, %r103, 1;
	shl.b32 	%r105, %r104, 20;
	add.s32 	%r106, %r98, %r105;
	mov.b64 	%fd206, {%r97, %r106};
	sub.s32 	%r107, %r96, %r104;
	shl.b32 	%r108, %r107, 20;
	add.s32 	%r109, %r108, 1072693248;
	mov.b32 	%r110, 0;
	mov.b64 	%fd207, {%r110, %r109};
	mul.f64 	%fd20, %fd207, %fd206;
	sub.s32 	%r22, %r7, %r54;
	mov.f64 	%fd263, 0d0000000000000000;
	mov.f64 	%fd262, %fd263;
	mov.u32 	%r138, %r52;
$L__BB0_14:
	setp.eq.s32 	%p23, %r21, 0;
	mul.lo.s32 	%r24, %r138, %r51;
	mov.u32 	%r140, %r54;
	@%p23 bra 	$L__BB0_16;
	setp.geu.f32 	%p24, %f2, 0f40874800;
	setp.lt.f32 	%p25, %f2, 0f4086232B;
	selp.f64 	%fd209, %fd19, %fd20, %p24;
	selp.f64 	%fd210, %fd18, %fd209, %p25;
	add.f64 	%fd262, %fd262, %fd210;
	add.s32 	%r111, %r54, %r24;
	mul.wide.s32 	%rd33, %r111, 8;
	add.s64 	%rd34, %rd2, %rd33;
	ld.global.f64 	%fd211, [%rd34];
	fma.rn.f64 	%fd263, %fd210, %fd211, %fd263;
	mov.u32 	%r140, %r22;
$L__BB0_16:
	setp.eq.s32 	%p26, %r51, %r7;
	@%p26 bra 	$L__BB0_18;
$L__BB0_17:
	setp.geu.f32 	%p27, %f2, 0f40874800;
	setp.lt.f32 	%p28, %f2, 0f4086232B;
	selp.f64 	%fd212, %fd19, %fd20, %p27;
	selp.f64 	%fd213, %fd18, %fd212, %p28;
	add.f64 	%fd214, %fd262, %fd213;
	add.s32 	%r112, %r140, %r24;
	mul.wide.s32 	%rd35, %r112, 8;
	add.s64 	%rd36, %rd2, %rd35;
	ld.global.f64 	%fd215, [%rd36];
	fma.rn.f64 	%fd216, %fd213, %fd215, %fd263;
	add.f64 	%fd262, %fd214, %fd213;
	ld.global.f64 	%fd217, [%rd36+8];
	fma.rn.f64 	%fd263, %fd213, %fd217, %fd216;
	add.s32 	%r140, %r140, 2;
	setp.ne.s32 	%p29, %r140, %r5;
	@%p29 bra 	$L__BB0_17;
$L__BB0_18:
	add.s32 	%r138, %r138, 1;
	setp.eq.s32 	%p30, %r138, %r4;
	@%p30 bra 	$L__BB0_35;
	bra.uni 	$L__BB0_14;
$L__BB0_19:
	and.b32  	%r29, %r7, -8;
	mov.f64 	%fd263, 0d0000000000000000;
	neg.s32 	%r32, %r52;
	mov.f64 	%fd262, %fd263;
	mov.u32 	%r141, %r52;
$L__BB0_20:
	mov.u32 	%r142, %r54;
$L__BB0_21:
	mov.f64 	%fd281, 0d0000000000000000;
	mov.u32 	%r143, %r32;
$L__BB0_22:
	setp.lt.u32 	%p11, %r6, 7;
	add.s32 	%r65, %r143, %r2;
	mad.lo.s32 	%r34, %r65, %r51, %r61;
	add.s32 	%r66, %r143, %r141;
	mad.lo.s32 	%r35, %r66, %r51, %r142;
	add.s32 	%r67, %r143, %r52;
	mad.lo.s32 	%r36, %r67, %r7, %r54;
	mov.u32 	%r145, %r1;
	@%p11 bra 	$L__BB0_25;
	mov.u32 	%r145, %r1;
$L__BB0_24:
	.pragma "nounroll";
	add.s32 	%r68, %r34, %r145;
	mul.wide.s32 	%rd7, %r68, 8;
	add.s64 	%rd8, %rd2, %rd7;
	ld.global.f64 	%fd64, [%rd8];
	add.s32 	%r69, %r35, %r145;
	mul.wide.s32 	%rd9, %r69, 8;
	add.s64 	%rd10, %rd2, %rd9;
	ld.global.f64 	%fd65, [%rd10];
	sub.f64 	%fd66, %fd64, %fd65;
	abs.f64 	%fd67, %fd66;
	add.s32 	%r70, %r36, %r145;
	mul.wide.s32 	%rd11, %r70, 8;
	add.s64 	%rd12, %rd1, %rd11;
	ld.global.f64 	%fd68, [%rd12];
	mul.f64 	%fd69, %fd68, %fd67;
	fma.rn.f64 	%fd70, %fd69, %fd69, %fd281;
	ld.global.f64 	%fd71, [%rd8+8];
	ld.global.f64 	%fd72, [%rd10+8];
	sub.f64 	%fd73, %fd71, %fd72;
	abs.f64 	%fd74, %fd73;
	ld.global.f64 	%fd75, [%rd12+8];
	mul.f64 	%fd76, %fd75, %fd74;
	fma.rn.f64 	%fd77, %fd76, %fd76, %fd70;
	ld.global.f64 	%fd78, [%rd8+16];
	ld.global.f64 	%fd79, [%rd10+16];
	sub.f64 	%fd80, %fd78, %fd79;
	abs.f64 	%fd81, %fd80;
	ld.global.f64 	%fd82, [%rd12+16];
	mul.f64 	%fd83, %fd82, %fd81;
	fma.rn.f64 	%fd84, %fd83, %fd83, %fd77;
	ld.global.f64 	%fd85, [%rd8+24];
	ld.global.f64 	%fd86, [%rd10+24];
	sub.f64 	%fd87, %fd85, %fd86;
	abs.f64 	%fd88, %fd87;
	ld.global.f64 	%fd89, [%rd12+24];
	mul.f64 	%fd90, %fd89, %fd88;
	fma.rn.f64 	%fd91, %fd90, %fd90, %fd84;
	ld.global.f64 	%fd92, [%rd8+32];
	ld.global.f64 	%fd93, [%rd10+32];
	sub.f64 	%fd94, %fd92, %fd93;
	abs.f64 	%fd95, %fd94;
	ld.global.f64 	%fd96, [%rd12+32];
	mul.f64 	%fd97, %fd96, %fd95;
	fma.rn.f64 	%fd98, %fd97, %fd97, %fd91;
	ld.global.f64 	%fd99, [%rd8+40];
	ld.global.f64 	%fd100, [%rd10+40];
	sub.f64 	%fd101, %fd99, %fd100;
	abs.f64 	%fd102, %fd101;
	ld.global.f64 	%fd103, [%rd12+40];
	mul.f64 	%fd104, %fd103, %fd102;
	fma.rn.f64 	%fd105, %fd104, %fd104, %fd98;
	ld.global.f64 	%fd106, [%rd8+48];
	ld.global.f64 	%fd107, [%rd10+48];
	sub.f64 	%fd108, %fd106, %fd107;
	abs.f64 	%fd109, %fd108;
	ld.global.f64 	%fd110, [%rd12+48];
	mul.f64 	%fd111, %fd110, %fd109;
	fma.rn.f64 	%fd112, %fd111, %fd111, %fd105;
	ld.global.f64 	%fd113, [%rd8+56];
	ld.global.f64 	%fd114, [%rd10+56];
	sub.f64 	%fd115, %fd113, %fd114;
	abs.f64 	%fd116, %fd115;
	ld.global.f64 	%fd117, [%rd12+56];
	mul.f64 	%fd118, %fd117, %fd116;
	fma.rn.f64 	%fd281, %fd118, %fd118, %fd112;
	add.s32 	%r145, %r145, 8;
	add.s32 	%r71, %r145, %r54;
	setp.eq.s32 	%p12, %r71, %r29;
	@%p12 bra 	$L__BB0_25;
	bra.uni 	$L__BB0_24;
$L__BB0_25:
	and.b32  	%r72, %r6, 6;
	setp.lt.u32 	%p13, %r72, 3;
	@%p13 bra 	$L__BB0_27;
	add.s32 	%r73, %r34, %r145;
	mul.wide.s32 	%rd13, %r73, 8;
	add.s64 	%rd14, %rd2, %rd13;
	ld.global.f64 	%fd119, [%rd14];
	add.s32 	%r74, %r35, %r145;
	mul.wide.s32 	%rd15, %r74, 8;
	add.s64 	%rd16, %rd2, %rd15;
	ld.global.f64 	%fd120, [%rd16];
	sub.f64 	%fd121, %fd119, %fd120;
	abs.f64 	%fd122, %fd121;
	add.s32 	%r75, %r36, %r145;
	mul.wide.s32 	%rd17, %r75, 8;
	add.s64 	%rd18, %rd1, %rd17;
	ld.global.f64 	%fd123, [%rd18];
	mul.f64 	%fd124, %fd123, %fd122;
	fma.rn.f64 	%fd125, %fd124, %fd124, %fd281;
	ld.global.f64 	%fd126, [%rd14+8];
	ld.global.f64 	%fd127, [%rd16+8];
	sub.f64 	%fd128, %fd126, %fd127;
	abs.f64 	%fd129, %fd128;
	ld.global.f64 	%fd130, [%rd18+8];
	mul.f64 	%fd131, %fd130, %fd129;
	fma.rn.f64 	%fd132, %fd131, %fd131, %fd125;
	ld.global.f64 	%fd133, [%rd14+16];
	ld.global.f64 	%fd134, [%rd16+16];
	sub.f64 	%fd135, %fd133, %fd134;
	abs.f64 	%fd136, %fd135;
	ld.global.f64 	%fd137, [%rd18+16];
	mul.f64 	%fd138, %fd137, %fd136;
	fma.rn.f64 	%fd139, %fd138, %fd138, %fd132;
	ld.global.f64 	%fd140, [%rd14+24];
	ld.global.f64 	%fd141, [%rd16+24];
	sub.f64 	%fd142, %fd140, %fd141;
	abs.f64 	%fd143, %fd142;
	ld.global.f64 	%fd144, [%rd18+24];
	mul.f64 	%fd145, %fd144, %fd143;
	fma.rn.f64 	%fd281, %fd145, %fd145, %fd139;
	add.s32 	%r145, %r145, 4;
$L__BB0_27:
	and.b32  	%r76, %r54, 1;
	setp.eq.b32 	%p14, %r76, 1;
	not.pred 	%p15, %p14;
	@%p15 bra 	$L__BB0_29;
	add.s32 	%r77, %r34, %r145;
	mul.wide.s32 	%rd19, %r77, 8;
	add.s64 	%rd20, %rd2, %rd19;
	ld.global.f64 	%fd146, [%rd20];
	add.s32 	%r78, %r35, %r145;
	mul.wide.s32 	%rd21, %r78, 8;
	add.s64 	%rd22, %rd2, %rd21;
	ld.global.f64 	%fd147, [%rd22];
	sub.f64 	%fd148, %fd146, %fd147;
	abs.f64 	%fd149, %fd148;
	add.s32 	%r79, %r36, %r145;
	mul.wide.s32 	%rd23, %r79, 8;
	add.s64 	%rd24, %rd1, %rd23;
	ld.global.f64 	%fd150, [%rd24];
	mul.f64 	%fd151, %fd150, %fd149;
	fma.rn.f64 	%fd152, %fd151, %fd151, %fd281;
	ld.global.f64 	%fd153, [%rd20+8];
	ld.global.f64 	%fd154, [%rd22+8];
	sub.f64 	%fd155, %fd153, %fd154;
	abs.f64 	%fd156, %fd155;
	ld.global.f64 	%fd157, [%rd24+8];
	mul.f64 	%fd158, %fd157, %fd156;
	fma.rn.f64 	%fd281, %fd158, %fd158, %fd152;
	add.s32 	%r145, %r145, 2;
$L__BB0_29:
	add.s32 	%r80, %r34, %r145;
	mul.wide.s32 	%rd25, %r80, 8;
	add.s64 	%rd26, %rd2, %rd25;
	ld.global.f64 	%fd159, [%rd26];
	add.s32 	%r81, %r35, %r145;
	mul.wide.s32 	%rd27, %r81, 8;
	add.s64 	%rd28, %rd2, %rd27;
	ld.global.f64 	%fd160, [%rd28];
	sub.f64 	%fd161, %fd159, %fd160;
	abs.f64 	%fd162, %fd161;
	add.s32 	%r82, %r36, %r145;
	mul.wide.s32 	%rd29, %r82, 8;
	add.s64 	%rd30, %rd1, %rd29;
	ld.global.f64 	%fd163, [%rd30];
	mul.f64 	%fd164, %fd163, %fd162;
	fma.rn.f64 	%fd281, %fd164, %fd164, %fd281;
	add.s32 	%r45, %r143, 1;
	setp.ne.s32 	%p16, %r143, %r52;
	mov.u32 	%r143, %r45;
	@%p16 bra 	$L__BB0_22;
	ld.param.f64 	%fd250, [_Z12Babis_KernelPKdPdS0_iiiid_param_7];
	neg.f64 	%fd165, %fd281;
	div.rn.f64 	%fd53, %fd165, %fd250;
	fma.rn.f64 	%fd166, %fd53, 0d3FF71547652B82FE, 0d4338000000000000;
	{
	.reg .b32 %temp; 
	mov.b64 	{%r46, %temp}, %fd166;
	}
	mov.f64 	%fd167, 0dC338000000000000;
	add.rn.f64 	%fd168, %fd166, %fd167;
	fma.rn.f64 	%fd169, %fd168, 0dBFE62E42FEFA39EF, %fd53;
	fma.rn.f64 	%fd170, %fd168, 0dBC7ABC9E3B39803F, %fd169;
	fma.rn.f64 	%fd171, %fd170, 0d3E5ADE1569CE2BDF, 0d3E928AF3FCA213EA;
	fma.rn.f64 	%fd172, %fd171, %fd170, 0d3EC71DEE62401315;
	fma.rn.f64 	%fd173, %fd172, %fd170, 0d3EFA01997C89EB71;
	fma.rn.f64 	%fd174, %fd173, %fd170, 0d3F2A01A014761F65;
	fma.rn.f64 	%fd175, %fd174, %fd170, 0d3F56C16C1852B7AF;
	fma.rn.f64 	%fd176, %fd175, %fd170, 0d3F81111111122322;
	fma.rn.f64 	%fd177, %fd176, %fd170, 0d3FA55555555502A1;
	fma.rn.f64 	%fd178, %fd177, %fd170, 0d3FC5555555555511;
	fma.rn.f64 	%fd179, %fd178, %fd170, 0d3FE000000000000B;
	fma.rn.f64 	%fd180, %fd179, %fd170, 0d3FF0000000000000;
	fma.rn.f64 	%fd181, %fd180, %fd170, 0d3FF0000000000000;
	{
	.reg .b32 %temp; 
	mov.b64 	{%r47, %temp}, %fd181;
	}
	{
	.reg .b32 %temp; 
	mov.b64 	{%temp, %r48}, %fd181;
	}
	shl.b32 	%r83, %r46, 20;
	add.s32 	%r84, %r83, %r48;
	mov.b64 	%fd280, {%r47, %r84};
	{
	.reg .b32 %temp; 
	mov.b64 	{%temp, %r85}, %fd53;
	}
	mov.b32 	%f4, %r85;
	abs.f32 	%f3, %f4;
	setp.lt.f32 	%p17, %f3, 0f4086232B;
	@%p17 bra 	$L__BB0_33;
	setp.lt.f64 	%p18, %fd53, 0d0000000000000000;
	add.f64 	%fd182, %fd53, 0d7FF0000000000000;
	selp.f64 	%fd280, 0d0000000000000000, %fd182, %p18;
	setp.geu.f32 	%p19, %f3, 0f40874800;
	@%p19 bra 	$L__BB0_33;
	shr.u32 	%r86, %r46, 31;
	add.s32 	%r87, %r46, %r86;
	shr.s32 	%r88, %r87, 1;
	shl.b32 	%r89, %r88, 20;
	add.s32 	%r90, %r48, %r89;
	mov.b64 	%fd183, {%r47, %r90};
	sub.s32 	%r91, %r46, %r88;
	shl.b32 	%r92, %r91, 20;
	add.s32 	%r93, %r92, 1072693248;
	mov.b32 	%r94, 0;
	mov.b64 	%fd184, {%r94, %r93};
	mul.f64 	%fd280, %fd184, %fd183;
$L__BB0_33:
	add.f64 	%fd262, %fd262, %fd280;
	mad.lo.s32 	%r95, %r141, %r51, %r142;
	mul.wide.s32 	%rd31, %r95, 8;
	add.s64 	%rd32, %rd2, %rd31;
	ld.global.f64 	%fd185, [%rd32];
	fma.rn.f64 	%fd263, %fd280, %fd185, %fd263;
	add.s32 	%r142, %r142, 1;
	setp.eq.s32 	%p20, %r142, %r5;
	@%p20 bra 	$L__BB0_34;
	bra.uni 	$L__BB0_21;
$L__BB0_34:
	add.s32 	%r141, %r141, 1;
	setp.ne.s32 	%p21, %r141, %r4;
	@%p21 bra 	$L__BB0_20;
$L__BB0_35:
	div.rn.f64 	%fd286, %fd263, %fd262;
$L__BB0_36:
	ld.param.u64 	%rd44, [_Z12Babis_KernelPKdPdS0_iiiid_param_1];
	sub.s32 	%r129, %r2, %r52;
	shl.b32 	%r130, %r54, 1;
	sub.s32 	%r131, %r51, %r130;
	sub.s32 	%r132, %r61, %r54;
	mad.lo.s32 	%r133, %r131, %r129, %r132;
	cvta.to.global.u64 	%rd41, %rd44;
	mul.wide.s32 	%rd42, %r133, 8;
	add.s64 	%rd43, %rd41, %rd42;
	st.global.f64 	[%rd43], %fd286;
$L__BB0_37:
	ret;

}


// ===== COMPILED SASS (sm_100) =====

	.target	sm_100

	.elftype	@"ET_EXEC"


//--------------------- .note.nv.tkinfo           --------------------------
	.section	.note.nv.tkinfo,"",@"SHT_NOTE"
	.sectionflags	@"SHF_NOTE_NV_TKINFO"
	.tkinfo
        /*0018*/ 	.word	0x00000002
        /*0030*/ 	.string	""
        /*0030*/ 	.string	"ptxas"
        /*0030*/ 	.string	"Cuda compilation tools, release 13.0, V13.0.88"
        /*0030*/ 	.string	"Build cuda_13.0.r13.0/compiler.36424714_0"
        /*0030*/ 	.string	"-arch sm_100 -m 64 "



//--------------------- .note.nv.cuinfo           --------------------------
	.section	.note.nv.cuinfo,"",@"SHT_NOTE"
	.sectionflags	@"SHF_NOTE_NV_CUINFO"
        /*0018*/ 	.short	0x0002
        /*001a*/ 	.short	0x0064
        /*001c*/ 	.short	0x0082
	.zero		2


//--------------------- .nv.info                  --------------------------
	.section	.nv.info,"",@"SHT_CUDA_INFO"
	.align	4


	//----- nvinfo : EIATTR_REGCOUNT
	.align		4
        /*0000*/ 	.byte	0x04, 0x2f
        /*0002*/ 	.short	(.L_1 - .L_0)
	.align		4
.L_0:
        /*0004*/ 	.word	index@(_Z12Babis_KernelPKdPdS0_iiiid)
        /*0008*/ 	.word	0x00000020


	//----- nvinfo : EIATTR_FRAME_SIZE
	.align		4
.L_1:
        /*000c*/ 	.byte	0x04, 0x11
        /*000e*/ 	.short	(.L_3 - .L_2)
	.align		4
.L_2:
        /*0010*/ 	.word	index@($__internal_0_$__cuda_sm20_div_rn_f64_full)
        /*0014*/ 	.word	0x00000000


	//----- nvinfo : EIATTR_FRAME_SIZE
	.align		4
.L_3:
        /*0018*/ 	.byte	0x04, 0x11
        /*001a*/ 	.short	(.L_5 - .L_4)
	.align		4
.L_4:
        /*001c*/ 	.word	index@(_Z12Babis_KernelPKdPdS0_iiiid)
        /*0020*/ 	.word	0x00000000


	//----- nvinfo : EIATTR_MIN_STACK_SIZE
	.align		4
.L_5:
        /*0024*/ 	.byte	0x04, 0x12
        /*0026*/ 	.short	(.L_7 - .L_6)
	.align		4
.L_6:
        /*0028*/ 	.word	index@(_Z12Babis_KernelPKdPdS0_iiiid)
        /*002c*/ 	.word	0x00000000
.L_7:


//--------------------- .nv.compat                --------------------------
	.section	.nv.compat,"",@"SHT_CUDA_COMPAT_INFO"
	.align	4
        /*0000*/ 	.byte	0x02, 0x09, 0x00, 0x00, 0x02, 0x02, 0x01, 0x00, 0x02, 0x05, 0x05, 0x00, 0x03, 0x07, 0x01, 0x01
        /*0010*/ 	.byte	0x02, 0x03, 0x00, 0x00, 0x02, 0x06, 0x01, 0x00, 0x04, 0x0b, 0x08, 0x00, 0x01, 0x00, 0x00, 0x00
        /*0020*/ 	.byte	0x00, 0x00, 0x00, 0x00


//--------------------- .nv.info._Z12Babis_KernelPKdPdS0_iiiid --------------------------
	.section	.nv.info._Z12Babis_KernelPKdPdS0_iiiid,"",@"SHT_CUDA_INFO"
	.sectionflags	@""
	.align	4


	//----- nvinfo : EIATTR_CUDA_API_VERSION
	.align		4
        /*0000*/ 	.byte	0x04, 0x37
        /*0002*/ 	.short	(.L_9 - .L_8)
.L_8:
        /*0004*/ 	.word	0x00000082


	//----- nvinfo : EIATTR_KPARAM_INFO
	.align		4
.L_9:
        /*0008*/ 	.byte	0x04, 0x17
        /*000a*/ 	.short	(.L_11 - .L_10)
.L_10:
        /*000c*/ 	.word	0x00000000
        /*0010*/ 	.short	0x0007
        /*0012*/ 	.short	0x0028
        /*0014*/ 	.byte	0x00, 0xf0, 0x21, 0x00


	//----- nvinfo : EIATTR_KPARAM_INFO
	.align		4
.L_11:
        /*0018*/ 	.byte	0x04, 0x17
        /*001a*/ 	.short	(.L_13 - .L_12)
.L_12:
        /*001c*/ 	.word	0x00000000
        /*0020*/ 	.short	0x0006
        /*0022*/ 	.short	0x0024
        /*0024*/ 	.byte	0x00, 0xf0, 0x11, 0x00


	//----- nvinfo : EIATTR_KPARAM_INFO
	.align		4
.L_13:
        /*0028*/ 	.byte	0x04, 0x17
        /*002a*/ 	.short	(.L_15 - .L_14)
.L_14:
        /*002c*/ 	.word	0x00000000
        /*0030*/ 	.short	0x0005
        /*0032*/ 	.short	0x0020
        /*0034*/ 	.byte	0x00, 0xf0, 0x11, 0x00


	//----- nvinfo : EIATTR_KPARAM_INFO
	.align		4
.L_15:
        /*0038*/ 	.byte	0x04, 0x17
        /*003a*/ 	.short	(.L_17 - .L_16)
.L_16:
        /*003c*/ 	.word	0x00000000
        /*0040*/ 	.short	0x0004
        /*0042*/ 	.short	0x001c
        /*0044*/ 	.byte	0x00, 0xf0, 0x11, 0x00


	//----- nvinfo : EIATTR_KPARAM_INFO
	.align		4
.L_17:
        /*0048*/ 	.byte	0x04, 0x17
        /*004a*/ 	.short	(.L_19 - .L_18)
.L_18:
        /*004c*/ 	.word	0x00000000
        /*0050*/ 	.short	0x0003
        /*0052*/ 	.short	0x0018
        /*0054*/ 	.byte	0x00, 0xf0, 0x11, 0x00


	//----- nvinfo : EIATTR_KPARAM_INFO
	.align		4
.L_19:
        /*0058*/ 	.byte	0x04, 0x17
        /*005a*/ 	.short	(.L_21 - .L_20)
.L_20:
        /*005c*/ 	.word	0x00000000
        /*0060*/ 	.short	0x0002
        /*0062*/ 	.short	0x0010
        /*0064*/ 	.byte	0x00, 0xf5, 0x21, 0x00


	//----- nvinfo : EIATTR_KPARAM_INFO
	.align		4
.L_21:
        /*0068*/ 	.byte	0x04, 0x17
        /*006a*/ 	.short	(.L_23 - .L_22)
.L_22:
        /*006c*/ 	.word	0x00000000
        /*0070*/ 	.short	0x0001
        /*0072*/ 	.short	0x0008
        /*0074*/ 	.byte	0x00, 0xf5, 0x21, 0x00


	//----- nvinfo : EIATTR_KPARAM_INFO
	.align		4
.L_23:
        /*0078*/ 	.byte	0x04, 0x17
        /*007a*/ 	.short	(.L_25 - .L_24)
.L_24:
        /*007c*/ 	.word	0x00000000
        /*0080*/ 	.short	0x0000
        /*0082*/ 	.short	0x0000
        /*0084*/ 	.byte	0x00, 0xf5, 0x21, 0x00


	//----- nvinfo : EIATTR_SPARSE_MMA_MASK
	.align		4
.L_25:
        /*0088*/ 	.byte	0x03, 0x50
        /*008a*/ 	.short	0x0000


	//----- nvinfo : EIATTR_MAXREG_COUNT
	.align		4
        /*008c*/ 	.byte	0x03, 0x1b
        /*008e*/ 	.short	0x00ff


	//----- nvinfo : EIATTR_MERCURY_ISA_VERSION
	.align		4
        /*0090*/ 	.byte	0x03, 0x5f
        /*0092*/ 	.short	0x0101


	//----- nvinfo : EIATTR_VRC_CTA_INIT_COUNT
	.align		4
        /*0094*/ 	.byte	0x02, 0x4a
	.zero		1
	.zero		1


	//----- nvinfo : EIATTR_EXIT_INSTR_OFFSETS
	.align		4
        /*0098*/ 	.byte	0x04, 0x1c
        /*009a*/ 	.short	(.L_27 - .L_26)


	//   ....[0]....
.L_26:
        /*009c*/ 	.word	0x000000c0


	//   ....[1]....
        /*00a0*/ 	.word	0x00000130


	//   ....[2]....
        /*00a4*/ 	.word	0x00002cb0


	//----- nvinfo : EIATTR_CRS_STACK_SIZE
	.align		4
.L_27:
        /*00a8*/ 	.byte	0x04, 0x1e
        /*00aa*/ 	.short	(.L_29 - .L_28)
.L_28:
        /*00ac*/ 	.word	0x00000000


	//----- nvinfo : EIATTR_CBANK_PARAM_SIZE
	.align		4
.L_29:
        /*00b0*/ 	.byte	0x03, 0x19
        /*00b2*/ 	.short	0x0030


	//----- nvinfo : EIATTR_PARAM_CBANK
	.align		4
        /*00b4*/ 	.byte	0x04, 0x0a
        /*00b6*/ 	.short	(.L_31 - .L_30)
	.align		4
.L_30:
        /*00b8*/ 	.word	index@(.nv.constant0._Z12Babis_KernelPKdPdS0_iiiid)
        /*00bc*/ 	.short	0x0380
        /*00be*/ 	.short	0x0030


	//----- nvinfo : EIATTR_SW_WAR
	.align		4
.L_31:
        /*00c0*/ 	.byte	0x04, 0x36
        /*00c2*/ 	.short	(.L_33 - .L_32)
.L_32:
        /*00c4*/ 	.word	0x00000008
.L_33:


//--------------------- .nv.callgraph             --------------------------
	.section	.nv.callgraph,"",@"SHT_CUDA_CALLGRAPH"
	.align	4
	.sectionentsize	8
	.align		4
        /*0000*/ 	.word	0x00000000
	.align		4
        /*0004*/ 	.word	0xffffffff
	.align		4
        /*0008*/ 	.word	0x00000000
	.align		4
        /*000c*/ 	.word	0xfffffffe
	.align		4
        /*0010*/ 	.word	0x00000000
	.align		4
        /*0014*/ 	.word	0xfffffffd
	.align		4
        /*0018*/ 	.word	0x00000000
	.align		4
        /*001c*/ 	.word	0xfffffffc


//--------------------- .text._Z12Babis_KernelPKdPdS0_iiiid --------------------------
	.section	.text._Z12Babis_KernelPKdPdS0_iiiid,"ax",@progbits
	.align	128
        .global         _Z12Babis_KernelPKdPdS0_iiiid
        .type           _Z12Babis_KernelPKdPdS0_iiiid,@function
        .size           _Z12Babis_KernelPKdPdS0_iiiid,(.L_x_38 - _Z12Babis_KernelPKdPdS0_iiiid)
        .other          _Z12Babis_KernelPKdPdS0_iiiid,@"STO_CUDA_ENTRY STV_DEFAULT"
_Z12Babis_KernelPKdPdS0_iiiid:
.text._Z12Babis_KernelPKdPdS0_iiiid:
[----:B------:R-:W-:Y:S01]  /*0000*/  LDC R1, c[0x0][0x37c] ;  /* 0x0000df00ff017b82 */ /* 0x000fe20000000800 */
[----:B------:R-:W0:Y:S07]  /*0010*/  S2R R5, SR_TID.Y ;  /* 0x0000000000057919 */ /* 0x000e2e0000002200 */
[----:B------:R-:W1:Y:S01]  /*0020*/  LDC R2, c[0x0][0x360] ;  /* 0x0000d800ff027b82 */ /* 0x000e620000000800 */
[----:B------:R-:W2:Y:S01]  /*0030*/  LDCU.64 UR10, c[0x0][0x3a0] ;  /* 0x00007400ff0a77ac */ /* 0x000ea20008000a00 */
[----:B------:R-:W1:Y:S06]  /*0040*/  S2R R3, SR_TID.X ;  /* 0x0000000000037919 */ /* 0x000e6c0000002100 */
[----:B------:R-:W0:Y:S08]  /*0050*/  S2UR UR5, SR_CTAID.Y ;  /* 0x00000000000579c3 */ /* 0x000e300000002600 */
[----:B------:R-:W0:Y:S08]  /*0060*/  LDC R0, c[0x0][0x364] ;  /* 0x0000d900ff007b82 */ /* 0x000e300000000800 */
[----:B------:R-:W1:Y:S01]  /*0070*/  S2UR UR4, SR_CTAID.X ;  /* 0x00000000000479c3 */ /* 0x000e620000002500 */
[----:B0-----:R-:W-:-:S05]  /*0080*/  IMAD R0, R0, UR5, R5 ;  /* 0x0000000500007c24 */ /* 0x001fca000f8e0205 */
[----:B--2---:R-:W-:Y:S01]  /*0090*/  ISETP.GE.AND P0, PT, R0, UR11, PT ;  /* 0x0000000b00007c0c */ /* 0x004fe2000bf06270 */
[----:B-1----:R-:W-:-:S05]  /*00a0*/  IMAD R2, R2, UR4, R3 ;  /* 0x0000000402027c24 */ /* 0x002fca000f8e0203 */
[----:B------:R-:W-:-:S13]  /*00b0*/  ISETP.LT.OR P0, PT, R2, UR10, !P0 ;  /* 0x0000000a02007c0c */ /* 0x000fda000c701670 */
[----:B------:R-:W-:Y:S05]  /*00c0*/  @P0 EXIT ;  /* 0x000000000000094d */ /* 0x000fea0003800000 */
[----:B------:R-:W0:Y:S01]  /*00d0*/  LDCU.64 UR4, c[0x0][0x398] ;  /* 0x00007300ff0477ac */ /* 0x000e220008000a00 */
[----:B------:R-:W-:-:S04]  /*00e0*/  ULOP3.LUT UR6, URZ, UR10, URZ, 0x33, !UPT ;  /* 0x0000000aff067292 */ /* 0x000fc8000f8e33ff */
[----:B0-----:R-:W-:Y:S02]  /*00f0*/  UIADD3 UR7, UPT, UPT, UR6, UR5, URZ ;  /* 0x0000000506077290 */ /* 0x001fe4000fffe0ff */
[----:B------:R-:W-:-:S04]  /*0100*/  UIADD3 UR6, UPT, UPT, UR6, UR4, URZ ;  /* 0x0000000406067290 */ /* 0x000fc8000fffe0ff */
[----:B------:R-:W-:-:S04]  /*0110*/  ISETP.GT.AND P0, PT, R0, UR7, PT ;  /* 0x0000000700007c0c */ /* 0x000fc8000bf04270 */
[----:B------:R-:W-:-:S13]  /*0120*/  ISETP.GT.OR P0, PT, R2, UR6, P0 ;  /* 0x0000000602007c0c */ /* 0x000fda0008704670 */
[----:B------:R-:W-:Y:S05]  /*0130*/  @P0 EXIT ;  /* 0x000000000000094d */ /* 0x000fea0003800000 */
[----:B------:R-:W-:Y:S01]  /*0140*/  UIADD3 UR4, UPT, UPT, -UR10, UR4, URZ ;  /* 0x000000040a047290 */ /* 0x000fe2000fffe1ff */
[----:B------:R-:W-:Y:S01]  /*0150*/  IMAD.MOV.U32 R4, RZ, RZ, 0x0 ;  /* 0x00000000ff047424 */ /* 0x000fe200078e00ff */
[----:B------:R-:W0:Y:S01]  /*0160*/  LDCU.64 UR12, c[0x0][0x358] ;  /* 0x00006b00ff0c77ac */ /* 0x000e220008000a00 */
[----:B------:R-:W-:Y:S01]  /*0170*/  IMAD.MOV.U32 R5, RZ, RZ, 0x7ff80000 ;  /* 0x7ff80000ff057424 */ /* 0x000fe200078e00ff */
[----:B------:R-:W-:-:S09]  /*0180*/  UISETP.GT.AND UP0, UPT, UR4, UR10, UPT ;  /* 0x0000000a0400728c */ /* 0x000fd2000bf04270 */
[----:B------:R-:W-:Y:S05]  /*0190*/  BRA.U !UP0, `(.L_x_0) ;  /* 0x00000029089c7547 */ /* 0x000fea000b800000 */
[----:B------:R-:W-:-:S04]  /*01a0*/  UIADD3 UR14, UPT, UPT, -UR11, UR5, URZ ;  /* 0x000000050b0e7290 */ /* 0x000fc8000fffe1ff */
[----:B------:R-:W-:-:S09]  /*01b0*/  UISETP.GT.AND UP0, UPT, UR14, UR11, UPT ;  /* 0x0000000b0e00728c */ /* 0x000fd2000bf04270 */
[----:B------:R-:W-:Y:S05]  /*01c0*/  BRA.U !UP0, `(.L_x_0) ;  /* 0x0000002908907547 */ /* 0x000fea000b800000 */
[----:B------:R-:W-:Y:S02]  /*01d0*/  UISETP.GT.AND UP0, UPT, UR10, -0x1, UPT ;  /* 0xffffffff0a00788c */ /* 0x000fe4000bf04270 */
[----:B------:R-:W-:Y:S02]  /*01e0*/  USHF.L.U32 UR16, UR11, 0x1, URZ ;  /* 0x000000010b107899 */ /* 0x000fe400080006ff */
[----:B------:R-:W-:-:S05]  /*01f0*/  ULEA UR15, UR11, 0x1, 0x1 ;  /* 0x000000010b0f7891 */ /* 0x000fca000f8e08ff */
[----:B------:R-:W-:Y:S07]  /*0200*/  BRA.U UP0, `(.L_x_1) ;  /* 0x0000000d00087547 */ /* 0x000fee000b800000 */
[----:B------:R-:W1:Y:S01]  /*0210*/  LDCU.64 UR6, c[0x0][0x3a8] ;  /* 0x00007500ff0677ac */ /* 0x000e620008000a00 */
[----:B------:R-:W-:Y:S01]  /*0220*/  IMAD.MOV.U32 R6, RZ, RZ, RZ ;  /* 0x000000ffff067224 */ /* 0x000fe200078e00ff */
[----:B------:R-:W-:Y:S01]  /*0230*/  MOV R4, 0x280 ;  /* 0x0000028000047802 */ /* 0x000fe20000000f00 */
[----:B------:R-:W-:Y:S02]  /*0240*/  IMAD.MOV.U32 R7, RZ, RZ, -0x80000000 ;  /* 0x80000000ff077424 */ /* 0x000fe400078e00ff */
[----:B-1----:R-:W-:Y:S02]  /*0250*/  IMAD.U32 R8, RZ, RZ, UR6 ;  /* 0x00000006ff087e24 */ /* 0x002fe4000f8e00ff */
[----:B------:R-:W-:-:S07]  /*0260*/  IMAD.U32 R9, RZ, RZ, UR7 ;  /* 0x00000007ff097e24 */ /* 0x000fce000f8e00ff */
[----:B0-----:R-:W-:Y:S05]  /*0270*/  CALL.REL.NOINC `($__internal_0_$__cuda_sm20_div_rn_f64_full) ;  /* 0x0000002800907944 */ /* 0x001fea0003c00000 */
[----:B------:R-:W-:Y:S01]  /*0280*/  IMAD.MOV.U32 R26, RZ, RZ, 0x652b82fe ;  /* 0x652b82feff1a7424 */ /* 0x000fe200078e00ff */
[----:B------:R-:W-:Y:S01]  /*0290*/  UMOV UR6, 0xfefa39ef ;  /* 0xfefa39ef00067882 */ /* 0x000fe20000000000 */
[----:B------:R-:W-:Y:S01]  /*02a0*/  IMAD.MOV.U32 R27, RZ, RZ, 0x3ff71547 ;  /* 0x3ff71547ff1b7424 */ /* 0x000fe200078e00ff */
[----:B------:R-:W-:Y:S01]  /*02b0*/  UMOV UR7, 0x3fe62e42 ;  /* 0x3fe62e4200077882 */ /* 0x000fe20000000000 */
[----:B------:R-:W-:Y:S01]  /*02c0*/  IMAD.MOV.U32 R8, RZ, RZ, R6 ;  /* 0x000000ffff087224 */ /* 0x000fe200078e0006 */
[----:B------:R-:W0:Y:S01]  /*02d0*/  LDCU.64 UR8, c[0x0][0x380] ;  /* 0x00007000ff0877ac */ /* 0x000e220008000a00 */
[----:B------:R-:W-:Y:S01]  /*02e0*/  IMAD.MOV.U32 R9, RZ, RZ, R7 ;  /* 0x000000ffff097224 */ /* 0x000fe200078e0007 */
[----:B------:R-:W-:-:S05]  /*02f0*/  CS2R R20, SRZ ;  /* 0x0000000000147805 */ /* 0x000fca000001ff00 */
[C---:B------:R-:W-:Y:S02]  /*0300*/  DFMA R26, R8.reuse, R26, 6.75539944105574400000e+15 ;  /* 0x43380000081a742b */ /* 0x040fe4000000001a */
[C---:B------:R-:W-:Y:S02]  /*0310*/  DADD R10, R8.reuse, +INF ;  /* 0x7ff00000080a7429 */ /* 0x040fe40000000000 */
[----:B------:R-:W-:-:S04]  /*0320*/  DSETP.GEU.AND P0, PT, R8, RZ, PT ;  /* 0x000000ff0800722a */ /* 0x000fc80003f0e000 */
[----:B------:R-:W-:Y:S02]  /*0330*/  DADD R6, R26, -6.75539944105574400000e+15 ;  /* 0xc33800001a067429 */ /* 0x000fe40000000000 */
[----:B------:R-:W-:-:S04]  /*0340*/  LEA.HI R3, R26, R26, RZ, 0x1 ;  /* 0x0000001a1a037211 */ /* 0x000fc800078f08ff */
[----:B------:R-:W-:Y:S02]  /*0350*/  SHF.R.S32.HI R15, RZ, 0x1, R3 ;  /* 0x00000001ff0f7819 */ /* 0x000fe40000011403 */
[----:B------:R-:W-:Y:S01]  /*0360*/  DFMA R4, R6, -UR6, R8 ;  /* 0x8000000606047c2b */ /* 0x000fe20008000008 */
[----:B------:R-:W-:Y:S01]  /*0370*/  UMOV UR6, 0x3b39803f ;  /* 0x3b39803f00067882 */ /* 0x000fe20000000000 */
[----:B------:R-:W-:Y:S01]  /*0380*/  UMOV UR7, 0x3c7abc9e ;  /* 0x3c7abc9e00077882 */ /* 0x000fe20000000000 */
[----:B------:R-:W1:Y:S01]  /*0390*/  LDC R3, c[0x0][0x3a0] ;  /* 0x0000e800ff037b82 */ /* 0x000e620000000800 */
[----:B------:R-:W-:-:S04]  /*03a0*/  IMAD.IADD R12, R26, 0x1, -R15 ;  /* 0x000000011a0c7824 */ /* 0x000fc800078e0a0f */
[----:B------:R-:W-:Y:S01]  /*03b0*/  DFMA R6, R6, -UR6, R4 ;  /* 0x8000000606067c2b */ /* 0x000fe20008000004 */
[----:B------:R-:W-:Y:S01]  /*03c0*/  UMOV UR6, 0x69ce2bdf ;  /* 0x69ce2bdf00067882 */ /* 0x000fe20000000000 */
[----:B------:R-:W-:Y:S01]  /*03d0*/  MOV R4, 0xfca213ea ;  /* 0xfca213ea00047802 */ /* 0x000fe20000000f00 */
[----:B------:R-:W-:Y:S01]  /*03e0*/  IMAD.MOV.U32 R5, RZ, RZ, 0x3e928af3 ;  /* 0x3e928af3ff057424 */ /* 0x000fe200078e00ff */
[----:B------:R-:W-:Y:S01]  /*03f0*/  UMOV UR7, 0x3e5ade15 ;  /* 0x3e5ade1500077882 */ /* 0x000fe20000000000 */
[----:B------:R-:W-:Y:S01]  /*0400*/  LEA R13, R12, 0x3ff00000, 0x14 ;  /* 0x3ff000000c0d7811 */ /* 0x000fe200078ea0ff */
[----:B------:R-:W-:-:S03]  /*0410*/  IMAD.MOV.U32 R12, RZ, RZ, RZ ;  /* 0x000000ffff0c7224 */ /* 0x000fc600078e00ff */
[----:B------:R-:W-:Y:S01]  /*0420*/  DFMA R4, R6, UR6, R4 ;  /* 0x0000000606047c2b */ /* 0x000fe20008000004 */
[----:B------:R-:W-:Y:S01]  /*0430*/  UMOV UR6, 0x62401315 ;  /* 0x6240131500067882 */ /* 0x000fe20000000000 */
[----:B------:R-:W-:-:S06]  /*0440*/  UMOV UR7, 0x3ec71dee ;  /* 0x3ec71dee00077882 */ /* 0x000fcc0000000000 */
[----:B------:R-:W-:Y:S01]  /*0450*/  DFMA R4, R6, R4, UR6 ;  /* 0x0000000606047e2b */ /* 0x000fe20008000004 */
        /* <DEDUP_REMOVED lines=21> */
[----:B------:R-:W2:Y:S01]  /*05b0*/  LDCU UR6, c[0x0][0x3a4] ;  /* 0x00007480ff0677ac */ /* 0x000ea20008000800 */
[----:B0-----:R-:W-:-:S06]  /*05c0*/  UIADD3 UR7, UP0, UPT, UR8, 0x8, URZ ;  /* 0x0000000808077890 */ /* 0x001fcc000ff1e0ff */
[----:B------:R-:W-:Y:S01]  /*05d0*/  DFMA R4, R6, R4, 1 ;  /* 0x3ff000000604742b */ /* 0x000fe20000000004 */
[----:B------:R-:W-:Y:S01]  /*05e0*/  UIADD3.X UR8, UPT, UPT, URZ, UR9, URZ, UP0, !UPT ;  /* 0x00000009ff087290 */ /* 0x000fe200087fe4ff */
[----:B------:R-:W-:-:S06]  /*05f0*/  IMAD.U32 R14, RZ, RZ, UR7 ;  /* 0x00000007ff0e7e24 */ /* 0x000fcc000f8e00ff */
[----:B------:R-:W-:Y:S01]  /*0600*/  DFMA R6, R6, R4, 1 ;  /* 0x3ff000000606742b */ /* 0x000fe20000000004 */
[----:B------:R-:W-:Y:S01]  /*0610*/  FSEL R4, R10, RZ, P0 ;  /* 0x000000ff0a047208 */ /* 0x000fe20000000000 */
[----:B--2---:R-:W-:Y:S01]  /*0620*/  UIADD3 UR6, UPT, UPT, UR15, -UR6, URZ ;  /* 0x800000060f067290 */ /* 0x004fe2000fffe0ff */
[----:B------:R-:W-:-:S07]  /*0630*/  FSEL R5, R11, RZ, P0 ;  /* 0x000000ff0b057208 */ /* 0x000fce0000000000 */
[--C-:B------:R-:W-:Y:S02]  /*0640*/  IMAD R11, R15, 0x100000, R7.reuse ;  /* 0x001000000f0b7824 */ /* 0x100fe400078e0207 */
[----:B------:R-:W-:Y:S02]  /*0650*/  IMAD.MOV.U32 R10, RZ, RZ, R6 ;  /* 0x000000ffff0a7224 */ /* 0x000fe400078e0006 */
[----:B------:R-:W-:Y:S02]  /*0660*/  IMAD R26, R26, 0x100000, R7 ;  /* 0x001000001a1a7824 */ /* 0x000fe400078e0207 */
[----:B------:R-:W-:Y:S02]  /*0670*/  IMAD.U32 R15, RZ, RZ, UR8 ;  /* 0x00000008ff0f7e24 */ /* 0x000fe4000f8e00ff */
[----:B------:R-:W-:Y:S01]  /*0680*/  DMUL R10, R10, R12 ;  /* 0x0000000c0a0a7228 */ /* 0x000fe20000000000 */
[----:B-1----:R-:W-:-:S10]  /*0690*/  CS2R R12, SRZ ;  /* 0x00000000000c7805 */ /* 0x002fd4000001ff00 */
.L_x_10:
[----:B------:R-:W0:Y:S08]  /*06a0*/  LDC R22, c[0x0][0x39c] ;  /* 0x0000e700ff167b82 */ /* 0x000e300000000800 */
[----:B------:R-:W1:Y:S01]  /*06b0*/  LDC R29, c[0x0][0x3a4] ;  /* 0x0000e900ff1d7b82 */ /* 0x000e620000000800 */
[C---:B0-----:R-:W-:Y:S02]  /*06c0*/  LOP3.LUT P0, RZ, R22.reuse, 0x1, RZ, 0xc0, !PT ;  /* 0x0000000116ff7812 */ /* 0x041fe4000780c0ff */
[----:B------:R-:W-:-:S11]  /*06d0*/  ISETP.NE.AND P2, PT, R22, UR15, PT ;  /* 0x0000000f16007c0c */ /* 0x000fd6000bf45270 */
[----:B-1----:R-:W-:Y:S05]  /*06e0*/  @!P0 BRA `(.L_x_2) ;  /* 0x0000000000388947 */ /* 0x002fea0003800000 */
[----:B------:R-:W0:Y:S08]  /*06f0*/  LDC R19, c[0x0][0x3a4] ;  /* 0x0000e900ff137b82 */ /* 0x000e300000000800 */
[----:B------:R-:W1:Y:S01]  /*0700*/  LDC.64 R16, c[0x0][0x380] ;  /* 0x0000e000ff107b82 */ /* 0x000e620000000a00 */
[----:B0-----:R-:W-:-:S04]  /*0710*/  IMAD R19, R3, R22, R19 ;  /* 0x0000001603137224 */ /* 0x001fc800078e0213 */
[----:B-1----:R-:W-:-:S06]  /*0720*/  IMAD.WIDE R16, R19, 0x8, R16 ;  /* 0x0000000813107825 */ /* 0x002fcc00078e0210 */
[----:B------:R-:W2:Y:S01]  /*0730*/  LDG.E.64 R16, desc[UR12][R16.64] ;  /* 0x0000000c10107981 */ /* 0x000ea2000c1e1b00 */
[C---:B------:R-:W-:Y:S01]  /*0740*/  FSETP.GEU.AND P0, PT, |R9|.reuse, 4.2275390625, PT ;  /* 0x408748000900780b */ /* 0x040fe20003f0e200 */
[----:B------:R-:W-:Y:S01]  /*0750*/  IMAD.U32 R29, RZ, RZ, UR6 ;  /* 0x00000006ff1d7e24 */ /* 0x000fe2000f8e00ff */
[----:B------:R-:W-:Y:S02]  /*0760*/  FSETP.GEU.AND P1, PT, |R9|, 4.1917929649353027344, PT ;  /* 0x4086232b0900780b */ /* 0x000fe40003f2e200 */
[----:B------:R-:W-:Y:S02]  /*0770*/  FSEL R19, R4, R10, P0 ;  /* 0x0000000a04137208 */ /* 0x000fe40000000000 */
[----:B------:R-:W-:Y:S02]  /*0780*/  FSEL R23, R5, R11, P0 ;  /* 0x0000000b05177208 */ /* 0x000fe40000000000 */
[----:B------:R-:W-:Y:S02]  /*0790*/  FSEL R18, R6, R19, !P1 ;  /* 0x0000001306127208 */ /* 0x000fe40004800000 */
[----:B------:R-:W-:-:S06]  /*07a0*/  FSEL R19, R26, R23, !P1 ;  /* 0x000000171a137208 */ /* 0x000fcc0004800000 */
[----:B------:R-:W-:Y:S02]  /*07b0*/  DADD R12, R12, R18 ;  /* 0x000000000c0c7229 */ /* 0x000fe40000000012 */
[----:B--2---:R-:W-:-:S11]  /*07c0*/  DFMA R20, R18, R16, R20 ;  /* 0x000000101214722b */ /* 0x004fd60000000014 */
.L_x_2:
[----:B------:R-:W-:Y:S05]  /*07d0*/  @!P2 BRA `(.L_x_3) ;  /* 0x000000040084a947 */ /* 0x000fea0003800000 */
[----:B------:R-:W0:Y:S02]  /*07e0*/  LDC R27, c[0x0][0x3a4] ;  /* 0x0000e900ff1b7b82 */ /* 0x000e240000000800 */
[----:B0-----:R-:W-:Y:S01]  /*07f0*/  IADD3 R27, PT, PT, R29, R27, -R22 ;  /* 0x0000001b1d1b7210 */ /* 0x001fe20007ffe816 */
[----:B------:R-:W-:-:S03]  /*0800*/  IMAD R29, R3, R22, R29 ;  /* 0x00000016031d7224 */ /* 0x000fc600078e021d */
[----:B------:R-:W-:-:S13]  /*0810*/  ISETP.GE.AND P0, PT, R27, RZ, PT ;  /* 0x000000ff1b00720c */ /* 0x000fda0003f06270 */
[----:B------:R-:W-:Y:S05]  /*0820*/  @P0 BRA `(.L_x_4) ;  /* 0x00000004002c0947 */ /* 0x000fea0003800000 */
[----:B------:R-:W-:Y:S02]  /*0830*/  IADD3 R16, PT, PT, -R27, RZ, RZ ;  /* 0x000000ff1b107210 */ /* 0x000fe40007ffe1ff */
[----:B------:R-:W-:Y:S02]  /*0840*/  PLOP3.LUT P0, PT, PT, PT, PT, 0x80, 0x8 ;  /* 0x000000000008781c */ /* 0x000fe40003f0f070 */
[----:B------:R-:W-:-:S13]  /*0850*/  ISETP.GT.AND P1, PT, R16, 0x6, PT ;  /* 0x000000061000780c */ /* 0x000fda0003f24270 */
[----:B------:R-:W-:Y:S05]  /*0860*/  @!P1 BRA `(.L_x_5) ;  /* 0x0000000000a89947 */ /* 0x000fea0003800000 */
[C---:B------:R-:W-:Y:S02]  /*0870*/  FSETP.GEU.AND P1, PT, |R9|.reuse, 4.2275390625, PT ;  /* 0x408748000900780b */ /* 0x040fe40003f2e200 */
[----:B------:R-:W-:Y:S02]  /*0880*/  FSETP.GEU.AND P2, PT, |R9|, 4.1917929649353027344, PT ;  /* 0x4086232b0900780b */ /* 0x000fe40003f4e200 */
[----:B------:R-:W-:Y:S02]  /*0890*/  FSEL R17, R4, R10, P1 ;  /* 0x0000000a04117208 */ /* 0x000fe40000800000 */
[----:B------:R-:W-:Y:S02]  /*08a0*/  FSEL R19, R5, R11, P1 ;  /* 0x0000000b05137208 */ /* 0x000fe40000800000 */
[----:B------:R-:W-:Y:S02]  /*08b0*/  FSEL R16, R6, R17, !P2 ;  /* 0x0000001106107208 */ /* 0x000fe40005000000 */
[----:B------:R-:W-:-:S02]  /*08c0*/  PLOP3.LUT P0, PT, PT, PT, PT, 0x8, 0x80 ;  /* 0x000000000080781c */ /* 0x000fc40003f0e170 */
[----:B------:R-:W-:-:S11]  /*08d0*/  FSEL R17, R26, R19, !P2 ;  /* 0x000000131a117208 */ /* 0x000fd60005000000 */
.L_x_6:
[----:B------:R-:W-:-:S05]  /*08e0*/  IMAD.WIDE R18, R29, 0x8, R14 ;  /* 0x000000081d127825 */ /* 0x000fca00078e020e */
[----:B------:R-:W2:Y:S04]  /*08f0*/  LDG.E.64 R24, desc[UR12][R18.64+-0x8] ;  /* 0xfffff80c12187981 */ /* 0x000ea8000c1e1b00 */
[----:B------:R0:W3:Y:S01]  /*0900*/  LDG.E.64 R22, desc[UR12][R18.64] ;  /* 0x0000000c12167981 */ /* 0x0000e2000c1e1b00 */
[----:B--2---:R-:W-:Y:S01]  /*0910*/  DFMA R24, R16, R24, R20 ;  /* 0x000000181018722b */ /* 0x004fe20000000014 */
[----:B------:R-:W-:-:S04]  /*0920*/  VIADD R21, R29, 0x2 ;  /* 0x000000021d157836 */ /* 0x000fc80000000000 */
[----:B0-----:R-:W-:-:S05]  /*0930*/  IMAD.WIDE R18, R21, 0x8, R14 ;  /* 0x0000000815127825 */ /* 0x001fca00078e020e */
[----:B------:R-:W2:Y:S01]  /*0940*/  LDG.E.64 R20, desc[UR12][R18.64+-0x8] ;  /* 0xfffff80c12147981 */ /* 0x000ea2000c1e1b00 */
[----:B---3--:R-:W-:-:S03]  /*0950*/  DFMA R22, R16, R22, R24 ;  /* 0x000000161016722b */ /* 0x008fc60000000018 */
[----:B------:R-:W3:Y:S05]  /*0960*/  LDG.E.64 R18, desc[UR12][R18.64] ;  /* 0x0000000c12127981 */ /* 0x000eea000c1e1b00 */
[----:B--2---:R-:W-:Y:S01]  /*0970*/  DFMA R20, R16, R20, R22 ;  /* 0x000000141014722b */ /* 0x004fe20000000016 */
[----:B------:R-:W-:-:S04]  /*0980*/  VIADD R23, R29, 0x4 ;  /* 0x000000041d177836 */ /* 0x000fc80000000000 */
[----:B------:R-:W-:-:S05]  /*0990*/  IMAD.WIDE R22, R23, 0x8, R14 ;  /* 0x0000000817167825 */ /* 0x000fca00078e020e */
[----:B------:R-:W2:Y:S01]  /*09a0*/  LDG.E.64 R24, desc[UR12][R22.64+-0x8] ;  /* 0xfffff80c16187981 */ /* 0x000ea2000c1e1b00 */
[C---:B---3--:R-:W-:Y:S01]  /*09b0*/  DFMA R18, R16.reuse, R18, R20 ;  /* 0x000000121012722b */ /* 0x048fe20000000014 */
[----:B------:R-:W-:Y:S02]  /*09c0*/  VIADD R21, R29, 0x6 ;  /* 0x000000061d157836 */ /* 0x000fe40000000000 */
[----:B------:R-:W3:Y:S01]  /*09d0*/  LDG.E.64 R22, desc[UR12][R22.64] ;  /* 0x0000000c16167981 */ /* 0x000ee2000c1e1b00 */
[----:B------:R-:W-:-:S08]  /*09e0*/  DADD R12, R16, R12 ;  /* 0x00000000100c7229 */ /* 0x000fd0000000000c */
[C---:B------:R-:W-:Y:S02]  /*09f0*/  DADD R12, R16.reuse, R12 ;  /* 0x00000000100c7229 */ /* 0x040fe4000000000c */
[----:B--2---:R-:W-:Y:S01]  /*0a00*/  DFMA R24, R16, R24, R18 ;  /* 0x000000181018722b */ /* 0x004fe20000000012 */
[----:B------:R-:W-:-:S05]  /*0a10*/  IMAD.WIDE R18, R21, 0x8, R14 ;  /* 0x0000000815127825 */ /* 0x000fca00078e020e */
[----:B------:R-:W2:Y:S04]  /*0a20*/  LDG.E.64 R20, desc[UR12][R18.64+-0x8] ;  /* 0xfffff80c12147981 */ /* 0x000ea8000c1e1b00 */
[----:B------:R-:W4:Y:S01]  /*0a30*/  LDG.E.64 R18, desc[UR12][R18.64] ;  /* 0x0000000c12127981 */ /* 0x000f22000c1e1b00 */
[----:B------:R-:W-:Y:S01]  /*0a40*/  DADD R12, R12, R16 ;  /* 0x000000000c0c7229 */ /* 0x000fe20000000010 */
[----:B------:R-:W-:Y:S01]  /*0a50*/  VIADD R27, R27, 0x8 ;  /* 0x000000081b1b7836 */ /* 0x000fe20000000000 */
[----:B---3--:R-:W-:Y:S01]  /*0a60*/  DFMA R24, R16, R22, R24 ;  /* 0x000000161018722b */ /* 0x008fe20000000018 */
[----:B------:R-:W-:-:S03]  /*0a70*/  VIADD R29, R29, 0x8 ;  /* 0x000000081d1d7836 */ /* 0x000fc60000000000 */
[----:B------:R-:W-:Y:S02]  /*0a80*/  ISETP.GE.AND P1, PT, R27, -0x6, PT ;  /* 0xfffffffa1b00780c */ /* 0x000fe40003f26270 */
[----:B------:R-:W-:-:S08]  /*0a90*/  DADD R12, R16, R12 ;  /* 0x00000000100c7229 */ /* 0x000fd0000000000c */
[----:B------:R-:W-:-:S08]  /*0aa0*/  DADD R12, R12, R16 ;  /* 0x000000000c0c7229 */ /* 0x000fd00000000010 */
[----:B------:R-:W-:-:S08]  /*0ab0*/  DADD R12, R16, R12 ;  /* 0x00000000100c7229 */ /* 0x000fd0000000000c */
[----:B------:R-:W-:-:S08]  /*0ac0*/  DADD R12, R12, R16 ;  /* 0x000000000c0c7229 */ /* 0x000fd00000000010 */
[C---:B------:R-:W-:Y:S02]  /*0ad0*/  DADD R12, R16.reuse, R12 ;  /* 0x00000000100c7229 */ /* 0x040fe4000000000c */
[----:B--2---:R-:W-:-:S08]  /*0ae0*/  DFMA R20, R16, R20, R24 ;  /* 0x000000141014722b */ /* 0x004fd00000000018 */
[----:B----4-:R-:W-:Y:S01]  /*0af0*/  DFMA R20, R16, R18, R20 ;  /* 0x000000121014722b */ /* 0x010fe20000000014 */
[----:B------:R-:W-:Y:S10]  /*0b00*/  @!P1 BRA `(.L_x_6) ;  /* 0xfffffffc00749947 */ /* 0x000ff4000383ffff */
.L_x_5:
[----:B------:R-:W-:-:S05]  /*0b10*/  IMAD.MOV R16, RZ, RZ, -R27 ;  /* 0x000000ffff107224 */ /* 0x000fca00078e0a1b */
[----:B------:R-:W-:-:S13]  /*0b20*/  ISETP.GT.AND P1, PT, R16, 0x2, PT ;  /* 0x000000021000780c */ /* 0x000fda0003f24270 */
[----:B------:R-:W-:Y:S05]  /*0b30*/  @!P1 BRA `(.L_x_7) ;  /* 0x0000000000609947 */ /* 0x000fea0003800000 */
[----:B------:R-:W-:-:S05]  /*0b40*/  IMAD.WIDE R18, R29, 0x8, R14 ;  /* 0x000000081d127825 */ /* 0x000fca00078e020e */
[----:B------:R-:W2:Y:S01]  /*0b50*/  LDG.E.64 R22, desc[UR12][R18.64+-0x8] ;  /* 0xfffff80c12167981 */ /* 0x000ea2000c1e1b00 */
[C---:B------:R-:W-:Y:S02]  /*0b60*/  FSETP.GEU.AND P0, PT, |R9|.reuse, 4.2275390625, PT ;  /* 0x408748000900780b */ /* 0x040fe40003f0e200 */
[----:B------:R-:W-:Y:S02]  /*0b70*/  FSETP.GEU.AND P1, PT, |R9|, 4.1917929649353027344, PT ;  /* 0x4086232b0900780b */ /* 0x000fe40003f2e200 */
[----:B------:R-:W-:Y:S02]  /*0b80*/  FSEL R17, R4, R10, P0 ;  /* 0x0000000a04117208 */ /* 0x000fe40000000000 */
[----:B------:R-:W-:Y:S02]  /*0b90*/  FSEL R25, R5, R11, P0 ;  /* 0x0000000b05197208 */ /* 0x000fe40000000000 */
[----:B------:R-:W-:Y:S01]  /*0ba0*/  FSEL R16, R6, R17, !P1 ;  /* 0x0000001106107208 */ /* 0x000fe20004800000 */
[----:B------:R-:W3:Y:S01]  /*0bb0*/  LDG.E.64 R18, desc[UR12][R18.64] ;  /* 0x0000000c12127981 */ /* 0x000ee2000c1e1b00 */
[----:B------:R-:W-:Y:S01]  /*0bc0*/  FSEL R17, R26, R25, !P1 ;  /* 0x000000191a117208 */ /* 0x000fe20004800000 */
[----:B------:R-:W-:-:S04]  /*0bd0*/  VIADD R25, R29, 0x2 ;  /* 0x000000021d197836 */ /* 0x000fc80000000000 */
[----:B------:R-:W-:Y:S01]  /*0be0*/  IMAD.WIDE R24, R25, 0x8, R14 ;  /* 0x0000000819187825 */ /* 0x000fe200078e020e */
[----:B--2---:R-:W-:-:S04]  /*0bf0*/  DFMA R20, R16, R22, R20 ;  /* 0x000000161014722b */ /* 0x004fc80000000014 */
[----:B------:R-:W2:Y:S04]  /*0c00*/  LDG.E.64 R22, desc[UR12][R24.64+-0x8] ;  /* 0xfffff80c18167981 */ /* 0x000ea8000c1e1b00 */
[----:B------:R-:W4:Y:S01]  /*0c10*/  LDG.E.64 R24, desc[UR12][R24.64] ;  /* 0x0000000c18187981 */ /* 0x000f22000c1e1b00 */
[----:B------:R-:W-:Y:S02]  /*0c20*/  DADD R12, R12, R16 ;  /* 0x000000000c0c7229 */ /* 0x000fe40000000010 */
[----:B---3--:R-:W-:-:S06]  /*0c30*/  DFMA R18, R16, R18, R20 ;  /* 0x000000121012722b */ /* 0x008fcc0000000014 */
[----:B------:R-:W-:-:S08]  /*0c40*/  DADD R12, R16, R12 ;  /* 0x00000000100c7229 */ /* 0x000fd0000000000c */
[----:B------:R-:W-:Y:S01]  /*0c50*/  DADD R12, R16, R12 ;  /* 0x00000000100c7229 */ /* 0x000fe2000000000c */
[----:B------:R-:W-:Y:S01]  /*0c60*/  PLOP3.LUT P0, PT, PT, PT, PT, 0x8, 0x80 ;  /* 0x000000000080781c */ /* 0x000fe20003f0e170 */
[----:B------:R-:W-:Y:S02]  /*0c70*/  VIADD R27, R27, 0x4 ;  /* 0x000000041b1b7836 */ /* 0x000fe40000000000 */
[----:B------:R-:W-:-:S04]  /*0c80*/  VIADD R29, R29, 0x4 ;  /* 0x000000041d1d7836 */ /* 0x000fc80000000000 */
[C---:B------:R-:W-:Y:S02]  /*0c90*/  DADD R12, R16.reuse, R12 ;  /* 0x00000000100c7229 */ /* 0x040fe4000000000c */
[----:B--2---:R-:W-:-:S08]  /*0ca0*/  DFMA R18, R16, R22, R18 ;  /* 0x000000161012722b */ /* 0x004fd00000000012 */
[----:B----4-:R-:W-:-:S11]  /*0cb0*/  DFMA R20, R16, R24, R18 ;  /* 0x000000181014722b */ /* 0x010fd60000000012 */
.L_x_7:
[----:B------:R-:W-:-:S13]  /*0cc0*/  ISETP.NE.OR P0, PT, R27, RZ, P0 ;  /* 0x000000ff1b00720c */ /* 0x000fda0000705670 */
[----:B------:R-:W-:Y:S05]  /*0cd0*/  @!P0 BRA `(.L_x_3) ;  /* 0x0000000000448947 */ /* 0x000fea0003800000 */
.L_x_4:
[C---:B------:R-:W-:Y:S02]  /*0ce0*/  FSETP.GEU.AND P0, PT, |R9|.reuse, 4.2275390625, PT ;  /* 0x408748000900780b */ /* 0x040fe40003f0e200 */
[----:B------:R-:W-:Y:S02]  /*0cf0*/  FSETP.GEU.AND P1, PT, |R9|, 4.1917929649353027344, PT ;  /* 0x4086232b0900780b */ /* 0x000fe40003f2e200 */
[----:B------:R-:W-:Y:S02]  /*0d00*/  FSEL R19, R4, R10, P0 ;  /* 0x0000000a04137208 */ /* 0x000fe40000000000 */
[----:B------:R-:W-:Y:S02]  /*0d10*/  FSEL R17, R5, R11, P0 ;  /* 0x0000000b05117208 */ /* 0x000fe40000000000 */
[----:B------:R-:W-:Y:S02]  /*0d20*/  FSEL R18, R6, R19, !P1 ;  /* 0x0000001306127208 */ /* 0x000fe40004800000 */
[----:B------:R-:W-:-:S07]  /*0d30*/  FSEL R19, R26, R17, !P1 ;  /* 0x000000111a137208 */ /* 0x000fce0004800000 */
.L_x_8:
[----:B------:R-:W-:-:S05]  /*0d40*/  IMAD.WIDE R16, R29, 0x8, R14 ;  /* 0x000000081d107825 */ /* 0x000fca00078e020e */
[----:B------:R-:W2:Y:S04]  /*0d50*/  LDG.E.64 R22, desc[UR12][R16.64+-0x8] ;  /* 0xfffff80c10167981 */ /* 0x000ea8000c1e1b00 */
[----:B------:R-:W3:Y:S01]  /*0d60*/  LDG.E.64 R24, desc[UR12][R16.64] ;  /* 0x0000000c10187981 */ /* 0x000ee2000c1e1b00 */
[----:B------:R-:W-:Y:S01]  /*0d70*/  IADD3 R27, PT, PT, R27, 0x2, RZ ;  /* 0x000000021b1b7810 */ /* 0x000fe20007ffe0ff */
[----:B------:R-:W-:Y:S01]  /*0d80*/  DADD R12, R18, R12 ;  /* 0x00000000120c7229 */ /* 0x000fe2000000000c */
[----:B------:R-:W-:Y:S02]  /*0d90*/  VIADD R29, R29, 0x2 ;  /* 0x000000021d1d7836 */ /* 0x000fe40000000000 */
[----:B------:R-:W-:-:S05]  /*0da0*/  ISETP.NE.AND P0, PT, R27, RZ, PT ;  /* 0x000000ff1b00720c */ /* 0x000fca0003f05270 */
[C---:B------:R-:W-:Y:S02]  /*0db0*/  DADD R12, R18.reuse, R12 ;  /* 0x00000000120c7229 */ /* 0x040fe4000000000c */
[----:B--2---:R-:W-:-:S08]  /*0dc0*/  DFMA R20, R18, R22, R20 ;  /* 0x000000161214722b */ /* 0x004fd00000000014 */
[----:B---3--:R-:W-:Y:S01]  /*0dd0*/  DFMA R20, R18, R24, R20 ;  /* 0x000000181214722b */ /* 0x008fe20000000014 */
[----:B------:R-:W-:Y:S10]  /*0de0*/  @P0 BRA `(.L_x_8) ;  /* 0xfffffffc00d40947 */ /* 0x000ff4000383ffff */
.L_x_3:
[----:B------:R-:W-:-:S05]  /*0df0*/  VIADD R3, R3, 0x1 ;  /* 0x0000000103037836 */ /* 0x000fca0000000000 */
[----:B------:R-:W-:-:S13]  /*0e00*/  ISETP.NE.AND P0, PT, R3, UR4, PT ;  /* 0x0000000403007c0c */ /* 0x000fda000bf05270 */
[----:B------:R-:W-:Y:S05]  /*0e10*/  @!P0 BRA `(.L_x_9) ;  /* 0x0000001c001c8947 */ /* 0x000fea0003800000 */
[----:B------:R-:W-:Y:S05]  /*0e20*/  BRA `(.L_x_10) ;  /* 0xfffffff8001c7947 */ /* 0x000fea000383ffff */
.L_x_1:
[----:B------:R-:W-:-:S04]  /*0e30*/  UIADD3 UR19, UPT, UPT, -UR11, URZ, URZ ;  /* 0x000000ff0b137290 */ /* 0x000fc8000fffe1ff */
[----:B------:R-:W-:-:S09]  /*0e40*/  UISETP.GE.AND UP0, UPT, UR11, UR19, UPT ;  /* 0x000000130b00728c */ /* 0x000fd2000bf06270 */
[----:B------:R-:W-:Y:S05]  /*0e50*/  BRA.U UP0, `(.L_x_11) ;  /* 0x0000000d00087547 */ /* 0x000fea000b800000 */
        /* <DEDUP_REMOVED lines=8> */
[----:B------:R-:W-:Y:S01]  /*0ee0*/  MOV R11, R7 ;  /* 0x00000007000b7202 */ /* 0x000fe20000000f00 */
[----:B------:R-:W-:Y:S01]  /*0ef0*/  IMAD.MOV.U32 R5, RZ, RZ, 0x3ff71547 ;  /* 0x3ff71547ff057424 */ /* 0x000fe200078e00ff */
[----:B------:R-:W-:Y:S01]  /*0f00*/  UMOV UR6, 0xfefa39ef ;  /* 0xfefa39ef00067882 */ /* 0x000fe20000000000 */
[----:B------:R-:W-:Y:S01]  /*0f10*/  IMAD.MOV.U32 R10, RZ, RZ, R6 ;  /* 0x000000ffff0a7224 */ /* 0x000fe200078e0006 */
[----:B------:R-:W-:Y:S01]  /*0f20*/  UMOV UR7, 0x3fe62e42 ;  /* 0x3fe62e4200077882 */ /* 0x000fe20000000000 */
[----:B------:R-:W-:-:S04]  /*0f30*/  CS2R R20, SRZ ;  /* 0x0000000000147805 */ /* 0x000fc8000001ff00 */
[C---:B------:R-:W-:Y:S02]  /*0f40*/  DFMA R4, R10.reuse, R4, 6.75539944105574400000e+15 ;  /* 0x433800000a04742b */ /* 0x040fe40000000004 */
[C---:B------:R-:W-:Y:S02]  /*0f50*/  DADD R12, R10.reuse, +INF ;  /* 0x7ff000000a0c7429 */ /* 0x040fe40000000000 */
[----:B------:R-:W-:-:S04]  /*0f60*/  DSETP.GEU.AND P0, PT, R10, RZ, PT ;  /* 0x000000ff0a00722a */ /* 0x000fc80003f0e000 */
[----:B------:R-:W-:Y:S02]  /*0f70*/  DADD R8, R4, -6.75539944105574400000e+15 ;  /* 0xc338000004087429 */ /* 0x000fe40000000000 */
[----:B------:R-:W-:Y:S02]  /*0f80*/  LEA.HI R3, R4, R4, RZ, 0x1 ;  /* 0x0000000404037211 */ /* 0x000fe400078f08ff */
[----:B------:R-:W-:Y:S02]  /*0f90*/  FSEL R29, R12, RZ, P0 ;  /* 0x000000ff0c1d7208 */ /* 0x000fe40000000000 */
[----:B------:R-:W-:Y:S02]  /*0fa0*/  SHF.R.S32.HI R3, RZ, 0x1, R3 ;  /* 0x00000001ff037819 */ /* 0x000fe40000011403 */
[----:B------:R-:W-:Y:S01]  /*0fb0*/  DFMA R6, R8, -UR6, R10 ;  /* 0x8000000608067c2b */ /* 0x000fe2000800000a */
[----:B------:R-:W-:Y:S01]  /*0fc0*/  UMOV UR6, 0x3b39803f ;  /* 0x3b39803f00067882 */ /* 0x000fe20000000000 */
[----:B------:R-:W-:Y:S01]  /*0fd0*/  UMOV UR7, 0x3c7abc9e ;  /* 0x3c7abc9e00077882 */ /* 0x000fe20000000000 */
[----:B------:R-:W-:Y:S01]  /*0fe0*/  IMAD.IADD R14, R4, 0x1, -R3 ;  /* 0x00000001040e7824 */ /* 0x000fe200078e0a03 */
[----:B------:R-:W-:-:S02]  /*0ff0*/  FSEL R27, R13, RZ, P0 ;  /* 0x000000ff0d1b7208 */ /* 0x000fc40000000000 */
[----:B------:R-:W-:Y:S02]  /*1000*/  CS2R R12, SRZ ;  /* 0x00000000000c7805 */ /* 0x000fe4000001ff00 */
[----:B------:R-:W-:Y:S01]  /*1010*/  DFMA R8, R8, -UR6, R6 ;  /* 0x8000000608087c2b */ /* 0x000fe20008000006 */
[----:B------:R-:W-:Y:S01]  /*1020*/  UMOV UR6, 0x69ce2bdf ;  /* 0x69ce2bdf00067882 */ /* 0x000fe20000000000 */
[----:B------:R-:W-:Y:S01]  /*1030*/  IMAD.MOV.U32 R6, RZ, RZ, -0x35dec16 ;  /* 0xfca213eaff067424 */ /* 0x000fe200078e00ff */
[----:B------:R-:W-:Y:S01]  /*1040*/  UMOV UR7, 0x3e5ade15 ;  /* 0x3e5ade1500077882 */ /* 0x000fe20000000000 */
[----:B------:R-:W-:Y:S01]  /*1050*/  IMAD.MOV.U32 R7, RZ, RZ, 0x3e928af3 ;  /* 0x3e928af3ff077424 */ /* 0x000fe200078e00ff */
[----:B------:R-:W-:Y:S01]  /*1060*/  LEA R15, R14, 0x3ff00000, 0x14 ;  /* 0x3ff000000e0f7811 */ /* 0x000fe200078ea0ff */
[----:B------:R-:W-:-:S04]  /*1070*/  IMAD.MOV.U32 R14, RZ, RZ, RZ ;  /* 0x000000ffff0e7224 */ /* 0x000fc800078e00ff */
        /* <DEDUP_REMOVED lines=24> */
[C---:B------:R-:W-:Y:S01]  /*1200*/  DFMA R6, R8.reuse, R6, UR6 ;  /* 0x0000000608067e2b */ /* 0x040fe20008000006 */
[----:B------:R-:W0:Y:S01]  /*1210*/  LDCU UR7, c[0x0][0x3a4] ;  /* 0x00007480ff0777ac */ /* 0x000e220008000800 */
[----:B------:R-:W1:Y:S06]  /*1220*/  LDCU UR6, c[0x0][0x3a0] ;  /* 0x00007400ff0677ac */ /* 0x000e6c0008000800 */
[----:B------:R-:W-:-:S08]  /*1230*/  DFMA R6, R8, R6, 1 ;  /* 0x3ff000000806742b */ /* 0x000fd00000000006 */
[----:B------:R-:W-:Y:S01]  /*1240*/  DFMA R8, R8, R6, 1 ;  /* 0x3ff000000808742b */ /* 0x000fe20000000006 */
[----:B0-----:R-:W-:-:S09]  /*1250*/  UIADD3 UR7, UPT, UPT, UR15, -UR7, URZ ;  /* 0x800000070f077290 */ /* 0x001fd2000fffe0ff */
[--C-:B------:R-:W-:Y:S02]  /*1260*/  IMAD R7, R3, 0x100000, R9.reuse ;  /* 0x0010000003077824 */ /* 0x100fe400078e0209 */
[----:B------:R-:W-:Y:S02]  /*1270*/  IMAD.MOV.U32 R6, RZ, RZ, R8 ;  /* 0x000000ffff067224 */ /* 0x000fe400078e0008 */
[----:B------:R-:W-:-:S04]  /*1280*/  IMAD R5, R4, 0x100000, R9 ;  /* 0x0010000004057824 */ /* 0x000fc800078e0209 */
[----:B-1----:R-:W-:-:S11]  /*1290*/  DMUL R6, R6, R14 ;  /* 0x0000000e06067228 */ /* 0x002fd60000000000 */
.L_x_19:
[----:B------:R-:W0:Y:S08]  /*12a0*/  LDC R4, c[0x0][0x39c] ;  /* 0x0000e700ff047b82 */ /* 0x000e300000000800 */
[----:B------:R-:W1:Y:S01]  /*12b0*/  LDC R3, c[0x0][0x3a4] ;  /* 0x0000e900ff037b82 */ /* 0x000e620000000800 */
[C---:B0-----:R-:W-:Y:S02]  /*12c0*/  LOP3.LUT P0, RZ, R4.reuse, 0x1, RZ, 0xc0, !PT ;  /* 0x0000000104ff7812 */ /* 0x041fe4000780c0ff */
[----:B------:R-:W-:-:S11]  /*12d0*/  ISETP.NE.AND P2, PT, R4, UR15, PT ;  /* 0x0000000f04007c0c */ /* 0x000fd6000bf45270 */
[----:B-1----:R-:W-:Y:S05]  /*12e0*/  @!P0 BRA `(.L_x_12) ;  /* 0x0000000000388947 */ /* 0x002fea0003800000 */
[----:B------:R-:W0:Y:S08]  /*12f0*/  LDC R3, c[0x0][0x3a4] ;  /* 0x0000e900ff037b82 */ /* 0x000e300000000800 */
[----:B------:R-:W1:Y:S01]  /*1300*/  LDC.64 R14, c[0x0][0x380] ;  /* 0x0000e000ff0e7b82 */ /* 0x000e620000000a00 */
[----:B0-----:R-:W-:-:S04]  /*1310*/  IMAD R3, R4, UR6, R3 ;  /* 0x0000000604037c24 */ /* 0x001fc8000f8e0203 */
        /* <DEDUP_REMOVED lines=11> */
.L_x_12:
[----:B------:R-:W-:Y:S05]  /*13d0*/  @!P2 BRA `(.L_x_13) ;  /* 0x000000040098a947 */ /* 0x000fea0003800000 */
[----:B------:R-:W-:-:S13]  /*13e0*/  ISETP.GE.AND P0, PT, R3, UR14, PT ;  /* 0x0000000e03007c0c */ /* 0x000fda000bf06270 */
[----:B------:R-:W-:Y:S05]  /*13f0*/  @P0 BRA `(.L_x_14) ;  /* 0x0000000400480947 */ /* 0x000fea0003800000 */
[----:B------:R-:W-:Y:S02]  /*1400*/  IADD3 R14, PT, PT, -R3, UR14, RZ ;  /* 0x0000000e030e7c10 */ /* 0x000fe4000fffe1ff */
[----:B------:R-:W-:Y:S02]  /*1410*/  PLOP3.LUT P0, PT, PT, PT, PT, 0x80, 0x8 ;  /* 0x000000000008781c */ /* 0x000fe40003f0f070 */
[----:B------:R-:W-:-:S13]  /*1420*/  ISETP.GT.AND P1, PT, R14, 0x6, PT ;  /* 0x000000060e00780c */ /* 0x000fda0003f24270 */
[----:B------:R-:W-:Y:S05]  /*1430*/  @!P1 BRA `(.L_x_15) ;  /* 0x0000000000bc9947 */ /* 0x000fea0003800000 */
[----:B------:R-:W0:Y:S01]  /*1440*/  LDC.64 R16, c[0x0][0x380] ;  /* 0x0000e000ff107b82 */ /* 0x000e220000000a00 */
[C---:B------:R-:W-:Y:S01]  /*1450*/  FSETP.GEU.AND P1, PT, |R11|.reuse, 4.2275390625, PT ;  /* 0x408748000b00780b */ /* 0x040fe20003f2e200 */
[----:B------:R-:W-:Y:S01]  /*1460*/  UIADD3 UR8, UPT, UPT, UR14, -0x6, URZ ;  /* 0xfffffffa0e087890 */ /* 0x000fe2000fffe0ff */
[----:B------:R-:W-:Y:S02]  /*1470*/  FSETP.GEU.AND P2, PT, |R11|, 4.1917929649353027344, PT ;  /* 0x4086232b0b00780b */ /* 0x000fe40003f4e200 */
[----:B------:R-:W-:Y:S02]  /*1480*/  FSEL R15, R29, R6, P1 ;  /* 0x000000061d0f7208 */ /* 0x000fe40000800000 */
[----:B------:R-:W-:Y:S02]  /*1490*/  FSEL R18, R27, R7, P1 ;  /* 0x000000071b127208 */ /* 0x000fe40000800000 */
[----:B------:R-:W-:Y:S02]  /*14a0*/  FSEL R14, R8, R15, !P2 ;  /* 0x0000000f080e7208 */ /* 0x000fe40005000000 */
[----:B------:R-:W-:-:S02]  /*14b0*/  PLOP3.LUT P0, PT, PT, PT, PT, 0x8, 0x80 ;  /* 0x000000000080781c */ /* 0x000fc40003f0e170 */
[----:B------:R-:W-:-:S11]  /*14c0*/  FSEL R15, R5, R18, !P2 ;  /* 0x00000012050f7208 */ /* 0x000fd60005000000 */
.L_x_16:
[----:B------:R-:W-:-:S04]  /*14d0*/  IMAD R23, R4, UR6, R3 ;  /* 0x0000000604177c24 */ /* 0x000fc8000f8e0203 */
[----:B0-----:R-:W-:-:S05]  /*14e0*/  IMAD.WIDE R22, R23, 0x8, R16 ;  /* 0x0000000817167825 */ /* 0x001fca00078e0210 */
[----:B------:R-:W2:Y:S01]  /*14f0*/  LDG.E.64 R24, desc[UR12][R22.64] ;  /* 0x0000000c16187981 */ /* 0x000ea2000c1e1b00 */
[----:B------:R-:W-:-:S04]  /*1500*/  VIADD R19, R3, 0x2 ;  /* 0x0000000203137836 */ /* 0x000fc80000000000 */
[----:B------:R-:W-:Y:S01]  /*1510*/  IMAD R19, R4, UR6, R19 ;  /* 0x0000000604137c24 */ /* 0x000fe2000f8e0213 */
[----:B------:R-:W3:Y:S03]  /*1520*/  LDG.E.64 R22, desc[UR12][R22.64+0x8] ;  /* 0x0000080c16167981 */ /* 0x000ee6000c1e1b00 */
[----:B------:R-:W-:Y:S01]  /*1530*/  IMAD.WIDE R18, R19, 0x8, R16 ;  /* 0x0000000813127825 */ /* 0x000fe200078e0210 */
[----:B--2---:R-:W-:-:S04]  /*1540*/  DFMA R24, R14, R24, R20 ;  /* 0x000000180e18722b */ /* 0x004fc80000000014 */
[----:B------:R-:W2:Y:S04]  /*1550*/  LDG.E.64 R20, desc[UR12][R18.64] ;  /* 0x0000000c12147981 */ /* 0x000ea8000c1e1b00 */
[----:B---3--:R-:W-:Y:S01]  /*1560*/  DFMA R22, R14, R22, R24 ;  /* 0x000000160e16722b */ /* 0x008fe20000000018 */
[----:B------:R-:W-:Y:S01]  /*1570*/  IADD3 R25, PT, PT, R3, 0x4, RZ ;  /* 0x0000000403197810 */ /* 0x000fe20007ffe0ff */
[----:B------:R-:W3:Y:S04]  /*1580*/  LDG.E.64 R18, desc[UR12][R18.64+0x8] ;  /* 0x0000080c12127981 */ /* 0x000ee8000c1e1b00 */
[----:B------:R-:W-:-:S02]  /*1590*/  IMAD R25, R4, UR6, R25 ;  /* 0x0000000604197c24 */ /* 0x000fc4000f8e0219 */
[----:B--2---:R-:W-:Y:S02]  /*15a0*/  DFMA R20, R14, R20, R22 ;  /* 0x000000140e14722b */ /* 0x004fe40000000016 */
[----:B------:R-:W-:-:S05]  /*15b0*/  IMAD.WIDE R22, R25, 0x8, R16 ;  /* 0x0000000819167825 */ /* 0x000fca00078e0210 */
[----:B------:R-:W2:Y:S01]  /*15c0*/  LDG.E.64 R24, desc[UR12][R22.64] ;  /* 0x0000000c16187981 */ /* 0x000ea2000c1e1b00 */
[----:B---3--:R-:W-:Y:S01]  /*15d0*/  DFMA R18, R14, R18, R20 ;  /* 0x000000120e12722b */ /* 0x008fe20000000014 */
[----:B------:R-:W-:-:S04]  /*15e0*/  VIADD R21, R3, 0x6 ;  /* 0x0000000603157836 */ /* 0x000fc80000000000 */
[----:B------:R-:W-:Y:S01]  /*15f0*/  IMAD R21, R4, UR6, R21 ;  /* 0x0000000604157c24 */ /* 0x000fe2000f8e0215 */
[----:B------:R-:W3:Y:S03]  /*1600*/  LDG.E.64 R22, desc[UR12][R22.64+0x8] ;  /* 0x0000080c16167981 */ /* 0x000ee6000c1e1b00 */
[----:B------:R-:W-:Y:S01]  /*1610*/  IMAD.WIDE R20, R21, 0x8, R16 ;  /* 0x0000000815147825 */ /* 0x000fe200078e0210 */
[----:B------:R-:W-:-:S08]  /*1620*/  DADD R12, R14, R12 ;  /* 0x000000000e0c7229 */ /* 0x000fd0000000000c */
[----:B------:R-:W-:-:S08]  /*1630*/  DADD R12, R14, R12 ;  /* 0x000000000e0c7229 */ /* 0x000fd0000000000c */
[----:B------:R-:W-:Y:S02]  /*1640*/  DADD R12, R12, R14 ;  /* 0x000000000c0c7229 */ /* 0x000fe4000000000e */
[C---:B--2---:R-:W-:Y:S01]  /*1650*/  DFMA R24, R14.reuse, R24, R18 ;  /* 0x000000180e18722b */ /* 0x044fe20000000012 */
[----:B------:R-:W2:Y:S04]  /*1660*/  LDG.E.64 R18, desc[UR12][R20.64] ;  /* 0x0000000c14127981 */ /* 0x000ea8000c1e1b00 */
[----:B------:R-:W4:Y:S01]  /*1670*/  LDG.E.64 R20, desc[UR12][R20.64+0x8] ;  /* 0x0000080c14147981 */ /* 0x000f22000c1e1b00 */
[C---:B------:R-:W-:Y:S01]  /*1680*/  DADD R12, R14.reuse, R12 ;  /* 0x000000000e0c7229 */ /* 0x040fe2000000000c */
[----:B------:R-:W-:Y:S01]  /*1690*/  VIADD R3, R3, 0x8 ;  /* 0x0000000803037836 */ /* 0x000fe20000000000 */
[----:B---3--:R-:W-:-:S04]  /*16a0*/  DFMA R24, R14, R22, R24 ;  /* 0x000000160e18722b */ /* 0x008fc80000000018 */
[----:B------:R-:W-:Y:S02]  /*16b0*/  ISETP.GE.AND P1, PT, R3, UR8, PT ;  /* 0x0000000803007c0c */ /* 0x000fe4000bf26270 */
[----:B------:R-:W-:-:S08]  /*16c0*/  DADD R12, R12, R14 ;  /* 0x000000000c0c7229 */ /* 0x000fd0000000000e */
[----:B------:R-:W-:-:S08]  /*16d0*/  DADD R12, R14, R12 ;  /* 0x000000000e0c7229 */ /* 0x000fd0000000000c */
[----:B------:R-:W-:-:S08]  /*16e0*/  DADD R12, R12, R14 ;  /* 0x000000000c0c7229 */ /* 0x000fd0000000000e */
[C---:B------:R-:W-:Y:S02]  /*16f0*/  DADD R12, R14.reuse, R12 ;  /* 0x000000000e0c7229 */ /* 0x040fe4000000000c */
[----:B--2---:R-:W-:-:S08]  /*1700*/  DFMA R18, R14, R18, R24 ;  /* 0x000000120e12722b */ /* 0x004fd00000000018 */
[----:B----4-:R-:W-:Y:S01]  /*1710*/  DFMA R20, R14, R20, R18 ;  /* 0x000000140e14722b */ /* 0x010fe20000000012 */
[----:B------:R-:W-:Y:S10]  /*1720*/  @!P1 BRA `(.L_x_16) ;  /* 0xfffffffc00689947 */ /* 0x000ff4000383ffff */
.L_x_15:
[----:B------:R-:W-:-:S04]  /*1730*/  IADD3 R14, PT, PT, -R3, UR14, RZ ;  /* 0x0000000e030e7c10 */ /* 0x000fc8000fffe1ff */
[----:B------:R-:W-:-:S13]  /*1740*/  ISETP.GT.AND P1, PT, R14, 0x2, PT ;  /* 0x000000020e00780c */ /* 0x000fda0003f24270 */
[----:B------:R-:W-:Y:S05]  /*1750*/  @!P1 BRA `(.L_x_17) ;  /* 0x0000000000689947 */ /* 0x000fea0003800000 */
[----:B------:R-:W0:Y:S01]  /*1760*/  LDC.64 R22, c[0x0][0x380] ;  /* 0x0000e000ff167b82 */ /* 0x000e220000000a00 */
[----:B------:R-:W-:Y:S02]  /*1770*/  IMAD R17, R4, UR6, R3 ;  /* 0x0000000604117c24 */ /* 0x000fe4000f8e0203 */
[----:B------:R-:W-:-:S04]  /*1780*/  VIADD R19, R3, 0x2 ;  /* 0x0000000203137836 */ /* 0x000fc80000000000 */
[----:B------:R-:W-:Y:S02]  /*1790*/  IMAD R19, R4, UR6, R19 ;  /* 0x0000000604137c24 */ /* 0x000fe4000f8e0213 */
[----:B0-----:R-:W-:-:S05]  /*17a0*/  IMAD.WIDE R16, R17, 0x8, R22 ;  /* 0x0000000811107825 */ /* 0x001fca00078e0216 */
[----:B------:R-:W2:Y:S01]  /*17b0*/  LDG.E.64 R14, desc[UR12][R16.64] ;  /* 0x0000000c100e7981 */ /* 0x000ea2000c1e1b00 */
[----:B------:R-:W-:-:S05]  /*17c0*/  IMAD.WIDE R22, R19, 0x8, R22 ;  /* 0x0000000813167825 */ /* 0x000fca00078e0216 */
[----:B------:R-:W3:Y:S04]  /*17d0*/  LDG.E.64 R18, desc[UR12][R22.64] ;  /* 0x0000000c16127981 */ /* 0x000ee8000c1e1b00 */
[----:B------:R-:W4:Y:S04]  /*17e0*/  LDG.E.64 R16, desc[UR12][R16.64+0x8] ;  /* 0x0000080c10107981 */ /* 0x000f28000c1e1b00 */
[----:B------:R-:W5:Y:S01]  /*17f0*/  LDG.E.64 R22, desc[UR12][R22.64+0x8] ;  /* 0x0000080c16167981 */ /* 0x000f62000c1e1b00 */
[C---:B------:R-:W-:Y:S02]  /*1800*/  FSETP.GEU.AND P0, PT, |R11|.reuse, 4.2275390625, PT ;  /* 0x408748000b00780b */ /* 0x040fe40003f0e200 */
[----:B------:R-:W-:-:S02]  /*1810*/  FSETP.GEU.AND P1, PT, |R11|, 4.1917929649353027344, PT ;  /* 0x4086232b0b00780b */ /* 0x000fc40003f2e200 */
[----:B------:R-:W-:Y:S02]  /*1820*/  FSEL R25, R29, R6, P0 ;  /* 0x000000061d197208 */ /* 0x000fe40000000000 */
[----:B------:R-:W-:Y:S02]  /*1830*/  FSEL R26, R27, R7, P0 ;  /* 0x000000071b1a7208 */ /* 0x000fe40000000000 */
[----:B------:R-:W-:Y:S02]  /*1840*/  FSEL R24, R8, R25, !P1 ;  /* 0x0000001908187208 */ /* 0x000fe40004800000 */
[----:B------:R-:W-:-:S06]  /*1850*/  FSEL R25, R5, R26, !P1 ;  /* 0x0000001a05197208 */ /* 0x000fcc0004800000 */
[----:B------:R-:W-:-:S08]  /*1860*/  DADD R12, R12, R24 ;  /* 0x000000000c0c7229 */ /* 0x000fd00000000018 */
[----:B------:R-:W-:-:S08]  /*1870*/  DADD R12, R24, R12 ;  /* 0x00000000180c7229 */ /* 0x000fd0000000000c */
[----:B------:R-:W-:Y:S01]  /*1880*/  DADD R12, R24, R12 ;  /* 0x00000000180c7229 */ /* 0x000fe2000000000c */
[----:B------:R-:W-:Y:S01]  /*1890*/  PLOP3.LUT P0, PT, PT, PT, PT, 0x8, 0x80 ;  /* 0x000000000080781c */ /* 0x000fe20003f0e170 */
[----:B------:R-:W-:-:S06]  /*18a0*/  VIADD R3, R3, 0x4 ;  /* 0x0000000403037836 */ /* 0x000fcc0000000000 */
[C---:B------:R-:W-:Y:S02]  /*18b0*/  DADD R12, R24.reuse, R12 ;  /* 0x00000000180c7229 */ /* 0x040fe4000000000c */
[----:B--2---:R-:W-:-:S08]  /*18c0*/  DFMA R14, R24, R14, R20 ;  /* 0x0000000e180e722b */ /* 0x004fd00000000014 */
[----:B----4-:R-:W-:-:S08]  /*18d0*/  DFMA R14, R24, R16, R14 ;  /* 0x00000010180e722b */ /* 0x010fd0000000000e */
[----:B---3--:R-:W-:-:S08]  /*18e0*/  DFMA R14, R24, R18, R14 ;  /* 0x00000012180e722b */ /* 0x008fd0000000000e */
[----:B-----5:R-:W-:-:S11]  /*18f0*/  DFMA R20, R24, R22, R14 ;  /* 0x000000161814722b */ /* 0x020fd6000000000e */
.L_x_17:
[----:B------:R-:W-:-:S13]  /*1900*/  ISETP.NE.OR P0, PT, R3, UR14, P0 ;  /* 0x0000000e03007c0c */ /* 0x000fda0008705670 */
[----:B------:R-:W-:Y:S05]  /*1910*/  @!P0 BRA `(.L_x_13) ;  /* 0x0000000000488947 */ /* 0x000fea0003800000 */
.L_x_14:
[----:B------:R-:W0:Y:S01]  /*1920*/  LDC.64 R14, c[0x0][0x380] ;  /* 0x0000e000ff0e7b82 */ /* 0x000e220000000a00 */
[C---:B------:R-:W-:Y:S02]  /*1930*/  FSETP.GEU.AND P0, PT, |R11|.reuse, 4.2275390625, PT ;  /* 0x408748000b00780b */ /* 0x040fe40003f0e200 */
[----:B------:R-:W-:Y:S02]  /*1940*/  FSETP.GEU.AND P1, PT, |R11|, 4.1917929649353027344, PT ;  /* 0x4086232b0b00780b */ /* 0x000fe40003f2e200 */
[----:B------:R-:W-:Y:S02]  /*1950*/  FSEL R19, R29, R6, P0 ;  /* 0x000000061d137208 */ /* 0x000fe40000000000 */
[----:B------:R-:W-:Y:S02]  /*1960*/  FSEL R16, R27, R7, P0 ;  /* 0x000000071b107208 */ /* 0x000fe40000000000 */
[----:B------:R-:W-:Y:S02]  /*1970*/  FSEL R18, R8, R19, !P1 ;  /* 0x0000001308127208 */ /* 0x000fe40004800000 */
[----:B------:R-:W-:-:S07]  /*1980*/  FSEL R19, R5, R16, !P1 ;  /* 0x0000001005137208 */ /* 0x000fce0004800000 */
.L_x_18:
[----:B------:R-:W-:-:S04]  /*1990*/  IMAD R17, R4, UR6, R3 ;  /* 0x0000000604117c24 */ /* 0x000fc8000f8e0203 */
[----:B0-----:R-:W-:-:S05]  /*19a0*/  IMAD.WIDE R16, R17, 0x8, R14 ;  /* 0x0000000811107825 */ /* 0x001fca00078e020e */
[----:B------:R-:W2:Y:S04]  /*19b0*/  LDG.E.64 R22, desc[UR12][R16.64] ;  /* 0x0000000c10167981 */ /* 0x000ea8000c1e1b00 */
[----:B------:R-:W3:Y:S01]  /*19c0*/  LDG.E.64 R24, desc[UR12][R16.64+0x8] ;  /* 0x0000080c10187981 */ /* 0x000ee2000c1e1b00 */
[----:B------:R-:W-:Y:S01]  /*19d0*/  VIADD R3, R3, 0x2 ;  /* 0x0000000203037836 */ /* 0x000fe20000000000 */
[----:B------:R-:W-:-:S04]  /*19e0*/  DADD R12, R18, R12 ;  /* 0x00000000120c7229 */ /* 0x000fc8000000000c */
[----:B------:R-:W-:-:S04]  /*19f0*/  ISETP.NE.AND P0, PT, R3, UR14, PT ;  /* 0x0000000e03007c0c */ /* 0x000fc8000bf05270 */
[C---:B------:R-:W-:Y:S02]  /*1a00*/  DADD R12, R18.reuse, R12 ;  /* 0x00000000120c7229 */ /* 0x040fe4000000000c */
[----:B--2---:R-:W-:-:S08]  /*1a10*/  DFMA R20, R18, R22, R20 ;  /* 0x000000161214722b */ /* 0x004fd00000000014 */
[----:B---3--:R-:W-:Y:S01]  /*1a20*/  DFMA R20, R18, R24, R20 ;  /* 0x000000181214722b */ /* 0x008fe20000000014 */
[----:B------:R-:W-:Y:S10]  /*1a30*/  @P0 BRA `(.L_x_18) ;  /* 0xfffffffc00d40947 */ /* 0x000ff4000383ffff */
.L_x_13:
[----:B------:R-:W-:-:S04]  /*1a40*/  UIADD3 UR6, UPT, UPT, UR6, 0x1, URZ ;  /* 0x0000000106067890 */ /* 0x000fc8000fffe0ff */
[----:B------:R-:W-:-:S09]  /*1a50*/  UISETP.NE.AND UP0, UPT, UR6, UR4, UPT ;  /* 0x000000040600728c */ /* 0x000fd2000bf05270 */
[----:B------:R-:W-:Y:S05]  /*1a60*/  BRA.U !UP0, `(.L_x_9) ;  /* 0x0000001108087547 */ /* 0x000fea000b800000 */
[----:B------:R-:W-:Y:S05]  /*1a70*/  BRA `(.L_x_19) ;  /* 0xfffffff800087947 */ /* 0x000fea000383ffff */
.L_x_11:
[----:B------:R-:W-:Y:S02]  /*1a80*/  CS2R R20, SRZ ;  /* 0x0000000000147805 */ /* 0x000fe4000001ff00 */
[----:B------:R-:W-:Y:S01]  /*1a90*/  CS2R R12, SRZ ;  /* 0x00000000000c7805 */ /* 0x000fe2000001ff00 */
[----:B------:R-:W1:Y:S01]  /*1aa0*/  LDCU UR18, c[0x0][0x3a0] ;  /* 0x00007400ff1277ac */ /* 0x000e620008000800 */
[----:B------:R-:W-:Y:S02]  /*1ab0*/  ULOP3.LUT UR17, UR15, 0xfffffff8, URZ, 0xc0, !UPT ;  /* 0xfffffff80f117892 */ /* 0x000fe4000f8ec0ff */
[----:B------:R-:W-:-:S12]  /*1ac0*/  UIADD3 UR8, UPT, UPT, -UR10, URZ, URZ ;  /* 0x000000ff0a087290 */ /* 0x000fd8000fffe1ff */
.L_x_30:
[----:B------:R-:W2:Y:S02]  /*1ad0*/  LDCU UR6, c[0x0][0x3a4] ;  /* 0x00007480ff0677ac */ /* 0x000ea40008000800 */
[----:B--2---:R-:W-:-:S07]  /*1ae0*/  IMAD.U32 R3, RZ, RZ, UR6 ;  /* 0x00000006ff037e24 */ /* 0x004fce000f8e00ff */
.L_x_29:
[----:B------:R-:W-:Y:S01]  /*1af0*/  CS2R R4, SRZ ;  /* 0x0000000000047805 */ /* 0x000fe2000001ff00 */
[----:B------:R-:W-:-:S06]  /*1b00*/  UMOV UR6, UR8 ;  /* 0x0000000800067c82 */ /* 0x000fcc0008000000 */
.L_x_24:
[----:B------:R-:W2:Y:S01]  /*1b10*/  LDC R26, c[0x0][0x39c] ;  /* 0x0000e700ff1a7b82 */ /* 0x000ea20000000800 */
[----:B------:R-:W3:Y:S01]  /*1b20*/  LDCU.64 UR20, c[0x0][0x3a0] ;  /* 0x00007400ff1477ac */ /* 0x000ee20008000a00 */
[----:B------:R-:W-:Y:S02]  /*1b30*/  VIADD R27, R2, UR6 ;  /* 0x00000006021b7c36 */ /* 0x000fe40008000000 */
[----:B------:R-:W-:Y:S01]  /*1b40*/  IMAD.U32 R28, RZ, RZ, UR19 ;  /* 0x00000013ff1c7e24 */ /* 0x000fe2000f8e00ff */
[----:B------:R-:W-:Y:S02]  /*1b50*/  UISETP.GE.U32.AND UP0, UPT, UR16, 0x7, UPT ;  /* 0x000000071000788c */ /* 0x000fe4000bf06070 */
[----:B-1----:R-:W-:Y:S02]  /*1b60*/  UIADD3 UR9, UPT, UPT, UR6, UR18, URZ ;  /* 0x0000001206097290 */ /* 0x002fe4000fffe0ff */
[----:B---3--:R-:W-:Y:S01]  /*1b70*/  UIADD3 UR7, UPT, UPT, UR6, UR20, URZ ;  /* 0x0000001406077290 */ /* 0x008fe2000fffe0ff */
[----:B--2---:R-:W-:-:S03]  /*1b80*/  IMAD R27, R27, R26, R0 ;  /* 0x0000001a1b1b7224 */ /* 0x004fc600078e0200 */
[----:B------:R-:W-:Y:S01]  /*1b90*/  IMAD R26, R26, UR9, R3 ;  /* 0x000000091a1a7c24 */ /* 0x000fe2000f8e0203 */
[----:B------:R-:W-:Y:S01]  /*1ba0*/  UIMAD UR9, UR7, UR15, UR21 ;  /* 0x0000000f070972a4 */ /* 0x000fe2000f8e0215 */
[----:B------:R-:W-:Y:S11]  /*1bb0*/  BRA.U !UP0, `(.L_x_20) ;  /* 0x0000000108f47547 */ /* 0x000ff6000b800000 */
[----:B------:R-:W-:-:S07]  /*1bc0*/  IMAD.U32 R28, RZ, RZ, UR19 ;  /* 0x00000013ff1c7e24 */ /* 0x000fce000f8e00ff */
.L_x_21:
[----:B------:R-:W1:Y:S01]  /*1bd0*/  LDC.64 R8, c[0x0][0x380] ;  /* 0x0000e000ff087b82 */ /* 0x000e620000000a00 */
[----:B------:R-:W-:Y:S01]  /*1be0*/  IADD3 R11, PT, PT, R27, R28, RZ ;  /* 0x0000001c1b0b7210 */ /* 0x000fe20007ffe0ff */
[----:B------:R-:W-:-:S04]  /*1bf0*/  IMAD.IADD R7, R26, 0x1, R28 ;  /* 0x000000011a077824 */ /* 0x000fc800078e021c */
[----:B-1----:R-:W-:-:S04]  /*1c00*/  IMAD.WIDE R10, R11, 0x8, R8 ;  /* 0x000000080b0a7825 */ /* 0x002fc800078e0208 */
[----:B------:R-:W-:Y:S01]  /*1c10*/  IMAD.WIDE R8, R7, 0x8, R8 ;  /* 0x0000000807087825 */ /* 0x000fe200078e0208 */
[----:B0-----:R-:W2:Y:S01]  /*1c20*/  LDG.E.64 R14, desc[UR12][R10.64] ;  /* 0x0000000c0a0e7981 */ /* 0x001ea2000c1e1b00 */
[----:B------:R-:W0:Y:S03]  /*1c30*/  LDC.64 R6, c[0x0][0x390] ;  /* 0x0000e400ff067b82 */ /* 0x000e260000000a00 */
[----:B------:R-:W2:Y:S01]  /*1c40*/  LDG.E.64 R22, desc[UR12][R8.64] ;  /* 0x0000000c08167981 */ /* 0x000ea2000c1e1b00 */
[----:B------:R-:W-:-:S04]  /*1c50*/  VIADD R17, R28, UR9 ;  /* 0x000000091c117c36 */ /* 0x000fc80008000000 */
[----:B0-----:R-:W-:Y:S02]  /*1c60*/  IMAD.WIDE R6, R17, 0x8, R6 ;  /* 0x0000000811067825 */ /* 0x001fe400078e0206 */
[----:B------:R-:W3:Y:S04]  /*1c70*/  LDG.E.64 R16, desc[UR12][R10.64+0x8] ;  /* 0x0000080c0a107981 */ /* 0x000ee8000c1e1b00 */
[----:B------:R-:W4:Y:S04]  /*1c80*/  LDG.E.64 R18, desc[UR12][R6.64] ;  /* 0x0000000c06127981 */ /* 0x000f28000c1e1b00 */
[----:B------:R-:W5:Y:S01]  /*1c90*/  LDG.E.64 R24, desc[UR12][R6.64+0x8] ;  /* 0x0000080c06187981 */ /* 0x000f62000c1e1b00 */
[----:B--2---:R-:W-:-:S03]  /*1ca0*/  DADD R22, R14, -R22 ;  /* 0x000000000e167229 */ /* 0x004fc60000000816 */
[----:B------:R-:W3:Y:S05]  /*1cb0*/  LDG.E.64 R14, desc[UR12][R8.64+0x8] ;  /* 0x0000080c080e7981 */ /* 0x000eea000c1e1b00 */
[----:B----4-:R-:W-:Y:S02]  /*1cc0*/  DMUL R18, |R22|, R18 ;  /* 0x0000001216127228 */ /* 0x010fe40000000200 */
[----:B------:R-:W2:Y:S06]  /*1cd0*/  LDG.E.64 R22, desc[UR12][R8.64+0x10] ;  /* 0x0000100c08167981 */ /* 0x000eac000c1e1b00 */
[----:B------:R-:W-:-:S02]  /*1ce0*/  DFMA R4, R18, R18, R4 ;  /* 0x000000121204722b */ /* 0x000fc40000000004 */
[----:B------:R-:W4:Y:S01]  /*1cf0*/  LDG.E.64 R18, desc[UR12][R6.64+0x10] ;  /* 0x0000100c06127981 */ /* 0x000f22000c1e1b00 */
[----:B---3--:R-:W-:-:S03]  /*1d00*/  DADD R14, R16, -R14 ;  /* 0x00000000100e7229 */ /* 0x008fc6000000080e */
[----:B------:R-:W2:Y:S05]  /*1d10*/  LDG.E.64 R16, desc[UR12][R10.64+0x10] ;  /* 0x0000100c0a107981 */ /* 0x000eaa000c1e1b00 */
[----:B-----5:R-:W-:Y:S01]  /*1d20*/  DMUL R14, |R14|, R24 ;  /* 0x000000180e0e7228 */ /* 0x020fe20000000200 */
[----:B------:R-:W3:Y:S07]  /*1d30*/  LDG.E.64 R24, desc[UR12][R6.64+0x18] ;  /* 0x0000180c06187981 */ /* 0x000eee000c1e1b00 */
[----:B------:R-:W-:-:S02]  /*1d40*/  DFMA R4, R14, R14, R4 ;  /* 0x0000000e0e04722b */ /* 0x000fc40000000004 */
[----:B------:R-:W5:Y:S01]  /*1d50*/  LDG.E.64 R14, desc[UR12][R10.64+0x20] ;  /* 0x0000200c0a0e7981 */ /* 0x000f62000c1e1b00 */
[----:B--2---:R-:W-:-:S08]  /*1d60*/  DADD R16, R16, -R22 ;  /* 0x0000000010107229 */ /* 0x004fd00000000816 */
[----:B----4-:R-:W-:Y:S01]  /*1d70*/  DMUL R22, |R16|, R18 ;  /* 0x0000001210167228 */ /* 0x010fe20000000200 */
[----:B------:R-:W2:Y:S04]  /*1d80*/  LDG.E.64 R18, desc[UR12][R10.64+0x18] ;  /* 0x0000180c0a127981 */ /* 0x000ea8000c1e1b00 */
[----:B------:R-:W2:Y:S03]  /*1d90*/  LDG.E.64 R16, desc[UR12][R8.64+0x18] ;  /* 0x0000180c08107981 */ /* 0x000ea6000c1e1b00 */
[----:B------:R-:W-:Y:S02]  /*1da0*/  DFMA R4, R22, R22, R4 ;  /* 0x000000161604722b */ /* 0x000fe40000000004 */
[----:B------:R-:W5:Y:S01]  /*1db0*/  LDG.E.64 R22, desc[UR12][R8.64+0x20] ;  /* 0x0000200c08167981 */ /* 0x000f62000c1e1b00 */
[----:B--2---:R-:W-:-:S03]  /*1dc0*/  DADD R16, R18, -R16 ;  /* 0x0000000012107229 */ /* 0x004fc60000000810 */
[----:B------:R-:W2:Y:S05]  /*1dd0*/  LDG.E.64 R18, desc[UR12][R6.64+0x20] ;  /* 0x0000200c06127981 */ /* 0x000eaa000c1e1b00 */
[----:B---3--:R-:W-:Y:S02]  /*1de0*/  DMUL R24, |R16|, R24 ;  /* 0x0000001810187228 */ /* 0x008fe40000000200 */
[----:B-----5:R-:W-:Y:S01]  /*1df0*/  DADD R22, R14, -R22 ;  /* 0x000000000e167229 */ /* 0x020fe20000000816 */
[----:B------:R-:W3:Y:S04]  /*1e00*/  LDG.E.64 R16, desc[UR12][R6.64+0x28] ;  /* 0x0000280c06107981 */ /* 0x000ee8000c1e1b00 */
[----:B------:R-:W4:Y:S01]  /*1e10*/  LDG.E.64 R14, desc[UR12][R8.64+0x28] ;  /* 0x0000280c080e7981 */ /* 0x000f22000c1e1b00 */
[----:B------:R-:W-:-:S03]  /*1e20*/  DFMA R24, R24, R24, R4 ;  /* 0x000000181818722b */ /* 0x000fc60000000004 */
[----:B------:R-:W4:Y:S01]  /*1e30*/  LDG.E.64 R4, desc[UR12][R10.64+0x28] ;  /* 0x0000280c0a047981 */ /* 0x000f22000c1e1b00 */
[----:B--2---:R-:W-:-:S03]  /*1e40*/  DMUL R18, |R22|, R18 ;  /* 0x0000001216127228 */ /* 0x004fc60000000200 */
[----:B------:R-:W2:Y:S05]  /*1e50*/  LDG.E.64 R22, desc[UR12][R8.64+0x38] ;  /* 0x0000380c08167981 */ /* 0x000eaa000c1e1b00 */
[----:B------:R-:W-:Y:S02]  /*1e60*/  DFMA R24, R18, R18, R24 ;  /* 0x000000121218722b */ /* 0x000fe40000000018 */
[----:B------:R-:W5:Y:S01]  /*1e70*/  LDG.E.64 R18, desc[UR12][R10.64+0x30] ;  /* 0x0000300c0a127981 */ /* 0x000f62000c1e1b00 */
[----:B----4-:R-:W-:-:S03]  /*1e80*/  DADD R4, R4, -R14 ;  /* 0x0000000004047229 */ /* 0x010fc6000000080e */
[----:B------:R-:W5:Y:S05]  /*1e90*/  LDG.E.64 R14, desc[UR12][R8.64+0x30] ;  /* 0x0000300c080e7981 */ /* 0x000f6a000c1e1b00 */
[----:B---3--:R-:W-:Y:S01]  /*1ea0*/  DMUL R4, |R4|, R16 ;  /* 0x0000001004047228 */ /* 0x008fe20000000200 */
[----:B------:R-:W2:Y:S04]  /*1eb0*/  LDG.E.64 R16, desc[UR12][R10.64+0x38] ;  /* 0x0000380c0a107981 */ /* 0x000ea8000c1e1b00 */
[----:B------:R-:W3:Y:S04]  /*1ec0*/  LDG.E.64 R10, desc[UR12][R6.64+0x30] ;  /* 0x0000300c060a7981 */ /* 0x000ee8000c1e1b00 */
[----:B------:R-:W4:Y:S01]  /*1ed0*/  LDG.E.64 R6, desc[UR12][R6.64+0x38] ;  /* 0x0000380c06067981 */ /* 0x000f22000c1e1b00 */
[----:B------:R-:W-:Y:S01]  /*1ee0*/  VIADD R28, R28, 0x8 ;  /* 0x000000081c1c7836 */ /* 0x000fe20000000000 */
[----:B------:R-:W-:-:S03]  /*1ef0*/  DFMA R24, R4, R4, R24 ;  /* 0x000000040418722b */ /* 0x000fc60000000018 */
[----:B------:R-:W-:-:S05]  /*1f00*/  VIADD R4, R28, UR21 ;  /* 0x000000151c047c36 */ /* 0x000fca0008000000 */
[----:B------:R-:W-:Y:S01]  /*1f10*/  ISETP.NE.AND P0, PT, R4, UR17, PT ;  /* 0x0000001104007c0c */ /* 0x000fe2000bf05270 */
[----:B-----5:R-:W-:Y:S02]  /*1f20*/  DADD R14, R18, -R14 ;  /* 0x00000000120e7229 */ /* 0x020fe4000000080e */
[----:B--2---:R-:W-:-:S06]  /*1f30*/  DADD R16, R16, -R22 ;  /* 0x0000000010107229 */ /* 0x004fcc0000000816 */
[----:B---3--:R-:W-:-:S08]  /*1f40*/  DMUL R14, |R14|, R10 ;  /* 0x0000000a0e0e7228 */ /* 0x008fd00000000200 */
[----:B------:R-:W-:Y:S02]  /*1f50*/  DFMA R24, R14, R14, R24 ;  /* 0x0000000e0e18722b */ /* 0x000fe40000000018 */
[----:B----4-:R-:W-:-:S08]  /*1f60*/  DMUL R16, |R16|, R6 ;  /* 0x0000000610107228 */ /* 0x010fd00000000200 */
[----:B------:R-:W-:Y:S01]  /*1f70*/  DFMA R4, R16, R16, R24 ;  /* 0x000000101004722b */ /* 0x000fe20000000018 */
[----:B------:R-:W-:Y:S10]  /*1f80*/  @P0 BRA `(.L_x_21) ;  /* 0xfffffffc00100947 */ /* 0x000ff4000383ffff */
.L_x_20:
[----:B------:R-:W-:-:S04]  /*1f90*/  ULOP3.LUT UR7, UR16, 0x6, URZ, 0xc0, !UPT ;  /* 0x0000000610077892 */ /* 0x000fc8000f8ec0ff */
[----:B------:R-:W-:-:S09]  /*1fa0*/  UISETP.GE.U32.AND UP0, UPT, UR7, 0x3, UPT ;  /* 0x000000030700788c */ /* 0x000fd2000bf06070 */
[----:B------:R-:W-:Y:S05]  /*1fb0*/  BRA.U !UP0, `(.L_x_22) ;  /* 0x0000000108847547 */ /* 0x000fea000b800000 */
[----:B------:R-:W1:Y:S01]  /*1fc0*/  LDC.64 R8, c[0x0][0x380] ;  /* 0x0000e000ff087b82 */ /* 0x000e620000000a00 */
[--C-:B------:R-:W-:Y:S02]  /*1fd0*/  IMAD.IADD R7, R27, 0x1, R28.reuse ;  /* 0x000000011b077824 */ /* 0x100fe400078e021c */
[----:B------:R-:W-:Y:S02]  /*1fe0*/  IMAD.IADD R11, R26, 0x1, R28 ;  /* 0x000000011a0b7824 */ /* 0x000fe400078e021c */
[----:B-1----:R-:W-:-:S04]  /*1ff0*/  IMAD.WIDE R6, R7, 0x8, R8 ;  /* 0x0000000807067825 */ /* 0x002fc800078e0208 */
[----:B------:R-:W-:Y:S01]  /*2000*/  IMAD.WIDE R8, R11, 0x8, R8 ;  /* 0x000000080b087825 */ /* 0x000fe200078e0208 */
[----:B0-----:R-:W2:Y:S01]  /*2010*/  LDG.E.64 R18, desc[UR12][R6.64] ;  /* 0x0000000c06127981 */ /* 0x001ea2000c1e1b00 */
[----:B------:R-:W0:Y:S03]  /*2020*/  LDC.64 R10, c[0x0][0x390] ;  /* 0x0000e400ff0a7b82 */ /* 0x000e260000000a00 */
[----:B------:R-:W2:Y:S01]  /*2030*/  LDG.E.64 R16, desc[UR12][R8.64] ;  /* 0x0000000c08107981 */ /* 0x000ea2000c1e1b00 */
[----:B------:R-:W-:-:S03]  /*2040*/  VIADD R15, R28, UR9 ;  /* 0x000000091c0f7c36 */ /* 0x000fc60008000000 */
[----:B------:R-:W3:Y:S01]  /*2050*/  LDG.E.64 R22, desc[UR12][R8.64+0x8] ;  /* 0x0000080c08167981 */ /* 0x000ee2000c1e1b00 */
[----:B0-----:R-:W-:-:S05]  /*2060*/  IMAD.WIDE R10, R15, 0x8, R10 ;  /* 0x000000080f0a7825 */ /* 0x001fca00078e020a */
[----:B------:R-:W4:Y:S04]  /*2070*/  LDG.E.64 R14, desc[UR12][R10.64] ;  /* 0x0000000c0a0e7981 */ /* 0x000f28000c1e1b00 */
[----:B------:R-:W5:Y:S01]  /*2080*/  LDG.E.64 R24, desc[UR12][R10.64+0x8] ;  /* 0x0000080c0a187981 */ /* 0x000f62000c1e1b00 */
[----:B--2---:R-:W-:-:S03]  /*2090*/  DADD R16, R18, -R16 ;  /* 0x0000000012107229 */ /* 0x004fc60000000810 */
[----:B------:R-:W3:Y:S05]  /*20a0*/  LDG.E.64 R18, desc[UR12][R6.64+0x8] ;  /* 0x0000080c06127981 */ /* 0x000eea000c1e1b00 */
[----:B----4-:R-:W-:-:S08]  /*20b0*/  DMUL R14, |R16|, R14 ;  /* 0x0000000e100e7228 */ /* 0x010fd00000000200 */
[----:B------:R-:W-:Y:S02]  /*20c0*/  DFMA R16, R14, R14, R4 ;  /* 0x0000000e0e10722b */ /* 0x000fe40000000004 */
[----:B------:R-:W2:Y:S04]  /*20d0*/  LDG.E.64 R14, desc[UR12][R6.64+0x10] ;  /* 0x0000100c060e7981 */ /* 0x000ea8000c1e1b00 */
[----:B------:R-:W2:Y:S01]  /*20e0*/  LDG.E.64 R4, desc[UR12][R8.64+0x10] ;  /* 0x0000100c08047981 */ /* 0x000ea2000c1e1b00 */
[----:B---3--:R-:W-:-:S03]  /*20f0*/  DADD R18, R18, -R22 ;  /* 0x0000000012127229 */ /* 0x008fc60000000816 */
[----:B------:R-:W3:Y:S05]  /*2100*/  LDG.E.64 R22, desc[UR12][R6.64+0x18] ;  /* 0x0000180c06167981 */ /* 0x000eea000c1e1b00 */
[----:B-----5:R-:W-:Y:S01]  /*2110*/  DMUL R18, |R18|, R24 ;  /* 0x0000001812127228 */ /* 0x020fe20000000200 */
[----:B------:R-:W3:Y:S04]  /*2120*/  LDG.E.64 R24, desc[UR12][R8.64+0x18] ;  /* 0x0000180c08187981 */ /* 0x000ee8000c1e1b00 */
[----:B------:R-:W4:Y:S04]  /*2130*/  LDG.E.64 R6, desc[UR12][R10.64+0x10] ;  /* 0x0000100c0a067981 */ /* 0x000f28000c1e1b00 */
[----:B------:R-:W5:Y:S01]  /*2140*/  LDG.E.64 R10, desc[UR12][R10.64+0x18] ;  /* 0x0000180c0a0a7981 */ /* 0x000f62000c1e1b00 */
[----:B------:R-:W-:-:S02]  /*2150*/  DFMA R16, R18, R18, R16 ;  /* 0x000000121210722b */ /* 0x000fc40000000010 */
[----:B--2---:R-:W-:Y:S01]  /*2160*/  DADD R4, R14, -R4 ;  /* 0x000000000e047229 */ /* 0x004fe20000000804 */
[----:B------:R-:W-:Y:S01]  /*2170*/  VIADD R28, R28, 0x4 ;  /* 0x000000041c1c7836 */ /* 0x000fe20000000000 */
[----:B---3--:R-:W-:-:S06]  /*2180*/  DADD R22, R22, -R24 ;  /* 0x0000000016167229 */ /* 0x008fcc0000000818 */
[----:B----4-:R-:W-:-:S08]  /*2190*/  DMUL R4, |R4|, R6 ;  /* 0x0000000604047228 */ /* 0x010fd00000000200 */
[----:B------:R-:W-:Y:S02]  /*21a0*/  DFMA R4, R4, R4, R16 ;  /* 0x000000040404722b */ /* 0x000fe40000000010 */
[----:B-----5:R-:W-:-:S08]  /*21b0*/  DMUL R22, |R22|, R10 ;  /* 0x0000000a16167228 */ /* 0x020fd00000000200 */
[----:B------:R-:W-:-:S11]  /*21c0*/  DFMA R4, R22, R22, R4 ;  /* 0x000000161604722b */ /* 0x000fd60000000004 */
.L_x_22:
[----:B------:R-:W-:-:S04]  /*21d0*/  ULOP3.LUT UR7, UR21, 0x1, URZ, 0xc0, !UPT ;  /* 0x0000000115077892 */ /* 0x000fc8000f8ec0ff */
[----:B------:R-:W-:-:S09]  /*21e0*/  UISETP.NE.U32.AND UP0, UPT, UR7, 0x1, UPT ;  /* 0x000000010700788c */ /* 0x000fd2000bf05070 */
[----:B------:R-:W-:Y:S05]  /*21f0*/  BRA.U UP0, `(.L_x_23) ;  /* 0x0000000100547547 */ /* 0x000fea000b800000 */
[----:B------:R-:W1:Y:S01]  /*2200*/  LDC.64 R24, c[0x0][0x380] ;  /* 0x0000e000ff187b82 */ /* 0x000e620000000a00 */
[----:B------:R-:W-:Y:S01]  /*2210*/  IMAD.IADD R9, R27, 0x1, R28 ;  /* 0x000000011b097824 */ /* 0x000fe200078e021c */
[----:B------:R-:W-:Y:S01]  /*2220*/  IADD3 R7, PT, PT, R26, R28, RZ ;  /* 0x0000001c1a077210 */ /* 0x000fe20007ffe0ff */
[----:B------:R-:W-:-:S05]  /*2230*/  VIADD R11, R28, UR9 ;  /* 0x000000091c0b7c36 */ /* 0x000fca0008000000 */
[----:B------:R-:W2:Y:S01]  /*2240*/  LDC.64 R22, c[0x0][0x390] ;  /* 0x0000e400ff167b82 */ /* 0x000ea20000000a00 */
[----:B-1----:R-:W-:-:S04]  /*2250*/  IMAD.WIDE R8, R9, 0x8, R24 ;  /* 0x0000000809087825 */ /* 0x002fc800078e0218 */
[----:B------:R-:W-:Y:S01]  /*2260*/  IMAD.WIDE R24, R7, 0x8, R24 ;  /* 0x0000000807187825 */ /* 0x000fe200078e0218 */
[----:B0-----:R-:W3:Y:S04]  /*2270*/  LDG.E.64 R18, desc[UR12][R8.64] ;  /* 0x0000000c08127981 */ /* 0x001ee8000c1e1b00 */
[----:B------:R-:W3:Y:S01]  /*2280*/  LDG.E.64 R6, desc[UR12][R24.64] ;  /* 0x0000000c18067981 */ /* 0x000ee2000c1e1b00 */
[----:B--2---:R-:W-:-:S03]  /*2290*/  IMAD.WIDE R22, R11, 0x8, R22 ;  /* 0x000000080b167825 */ /* 0x004fc600078e0216 */
[----:B------:R-:W2:Y:S04]  /*22a0*/  LDG.E.64 R10, desc[UR12][R24.64+0x8] ;  /* 0x0000080c180a7981 */ /* 0x000ea8000c1e1b00 */
[----:B------:R-:W2:Y:S04]  /*22b0*/  LDG.E.64 R8, desc[UR12][R8.64+0x8] ;  /* 0x0000080c08087981 */ /* 0x000ea8000c1e1b00 */
[----:B------:R-:W4:Y:S04]  /*22c0*/  LDG.E.64 R14, desc[UR12][R22.64] ;  /* 0x0000000c160e7981 */ /* 0x000f28000c1e1b00 */
[----:B------:R-:W5:Y:S01]  /*22d0*/  LDG.E.64 R16, desc[UR12][R22.64+0x8] ;  /* 0x0000080c16107981 */ /* 0x000f62000c1e1b00 */
[----:B------:R-:W-:Y:S01]  /*22e0*/  VIADD R28, R28, 0x2 ;  /* 0x000000021c1c7836 */ /* 0x000fe20000000000 */
[----:B---3--:R-:W-:-:S02]  /*22f0*/  DADD R6, R18, -R6 ;  /* 0x0000000012067229 */ /* 0x008fc40000000806 */
[----:B--2---:R-:W-:-:S06]  /*2300*/  DADD R10, R8, -R10 ;  /* 0x00000000080a7229 */ /* 0x004fcc000000080a */
[----:B----4-:R-:W-:Y:S02]  /*2310*/  DMUL R6, |R6|, R14 ;  /* 0x0000000e06067228 */ /* 0x010fe40000000200 */
[----:B-----5:R-:W-:-:S06]  /*2320*/  DMUL R10, |R10|, R16 ;  /* 0x000000100a0a7228 */ /* 0x020fcc0000000200 */
[----:B------:R-:W-:-:S08]  /*2330*/  DFMA R4, R6, R6, R4 ;  /* 0x000000060604722b */ /* 0x000fd00000000004 */
[----:B------:R-:W-:-:S11]  /*2340*/  DFMA R4, R10, R10, R4 ;  /* 0x0000000a0a04722b */ /* 0x000fd60000000004 */
.L_x_23:
[----:B------:R-:W1:Y:S01]  /*2350*/  LDC.64 R8, c[0x0][0x380] ;  /* 0x0000e000ff087b82 */ /* 0x000e620000000a00 */
[--C-:B------:R-:W-:Y:S02]  /*2360*/  IMAD.IADD R11, R27, 0x1, R28.reuse ;  /* 0x000000011b0b7824 */ /* 0x100fe400078e021c */
[----:B------:R-:W-:-:S05]  /*2370*/  IMAD.IADD R15, R26, 0x1, R28 ;  /* 0x000000011a0f7824 */ /* 0x000fca00078e021c */
[----:B------:R-:W2:Y:S01]  /*2380*/  LDC.64 R6, c[0x0][0x390] ;  /* 0x0000e400ff067b82 */ /* 0x000ea20000000a00 */
[----:B-1----:R-:W-:-:S04]  /*2390*/  IMAD.WIDE R10, R11, 0x8, R8 ;  /* 0x000000080b0a7825 */ /* 0x002fc800078e0208 */
[----:B------:R-:W-:Y:S02]  /*23a0*/  IMAD.WIDE R8, R15, 0x8, R8 ;  /* 0x000000080f087825 */ /* 0x000fe400078e0208 */
[----:B0-----:R-:W3:Y:S02]  /*23b0*/  LDG.E.64 R10, desc[UR12][R10.64] ;  /* 0x0000000c0a0a7981 */ /* 0x001ee4000c1e1b00 */
[----:B------:R-:W-:Y:S02]  /*23c0*/  VIADD R15, R28, UR9 ;  /* 0x000000091c0f7c36 */ /* 0x000fe40008000000 */
[----:B------:R-:W3:Y:S02]  /*23d0*/  LDG.E.64 R8, desc[UR12][R8.64] ;  /* 0x0000000c08087981 */ /* 0x000ee4000c1e1b00 */
[----:B--2---:R-:W-:-:S06]  /*23e0*/  IMAD.WIDE R14, R15, 0x8, R6 ;  /* 0x000000080f0e7825 */ /* 0x004fcc00078e0206 */
[----:B------:R-:W2:Y:S01]  /*23f0*/  LDG.E.64 R14, desc[UR12][R14.64] ;  /* 0x0000000c0e0e7981 */ /* 0x000ea2000c1e1b00 */
[----:B------:R-:W-:Y:S02]  /*2400*/  UISETP.NE.AND UP0, UPT, UR6, UR20, UPT ;  /* 0x000000140600728c */ /* 0x000fe4000bf05270 */
[----:B------:R-:W-:Y:S01]  /*2410*/  UIADD3 UR6, UPT, UPT, UR6, 0x1, URZ ;  /* 0x0000000106067890 */ /* 0x000fe2000fffe0ff */
[----:B---3--:R-:W-:-:S08]  /*2420*/  DADD R6, R10, -R8 ;  /* 0x000000000a067229 */ /* 0x008fd00000000808 */
[----:B--2---:R-:W-:-:S08]  /*2430*/  DMUL R6, |R6|, R14 ;  /* 0x0000000e06067228 */ /* 0x004fd00000000200 */
[----:B------:R-:W-:Y:S01]  /*2440*/  DFMA R4, R6, R6, R4 ;  /* 0x000000060604722b */ /* 0x000fe20000000004 */
[----:B------:R-:W-:Y:S10]  /*2450*/  BRA.U UP0, `(.L_x_24) ;  /* 0xfffffff500ac7547 */ /* 0x000ff4000b83ffff */
[----:B------:R-:W0:Y:S01]  /*2460*/  LDCU UR6, c[0x0][0x3ac] ;  /* 0x00007580ff0677ac */ /* 0x000e220008000800 */
[----:B------:R-:W1:Y:S01]  /*2470*/  LDC.64 R10, c[0x0][0x3a8] ;  /* 0x0000ea00ff0a7b82 */ /* 0x000e620000000a00 */
[----:B------:R-:W-:Y:S01]  /*2480*/  IMAD.MOV.U32 R6, RZ, RZ, 0x1 ;  /* 0x00000001ff067424 */ /* 0x000fe200078e00ff */
[----:B------:R-:W-:Y:S01]  /*2490*/  BSSY.RECONVERGENT B0, `(.L_x_25) ;  /* 0x0000016000007945 */ /* 0x000fe20003800200 */
[----:B0-----:R-:W1:Y:S04]  /*24a0*/  MUFU.RCP64H R7, UR6 ;  /* 0x0000000600077d08 */ /* 0x001e680008001800 */
[----:B-1----:R-:W-:-:S08]  /*24b0*/  DFMA R8, R6, -R10, 1 ;  /* 0x3ff000000608742b */ /* 0x002fd0000000080a */
[----:B------:R-:W-:-:S08]  /*24c0*/  DFMA R8, R8, R8, R8 ;  /* 0x000000080808722b */ /* 0x000fd00000000008 */
[----:B------:R-:W-:-:S08]  /*24d0*/  DFMA R8, R6, R8, R6 ;  /* 0x000000080608722b */ /* 0x000fd00000000006 */
[----:B------:R-:W-:-:S08]  /*24e0*/  DFMA R6, R8, -R10, 1 ;  /* 0x3ff000000806742b */ /* 0x000fd0000000080a */
[----:B------:R-:W-:-:S08]  /*24f0*/  DFMA R6, R8, R6, R8 ;  /* 0x000000060806722b */ /* 0x000fd00000000008 */
[----:B------:R-:W-:-:S08]  /*2500*/  DMUL R8, R4, -R6 ;  /* 0x8000000604087228 */ /* 0x000fd00000000000 */
[--C-:B------:R-:W-:Y:S02]  /*2510*/  DFMA R10, R8, -R10, -R4.reuse ;  /* 0x8000000a080a722b */ /* 0x100fe40000000804 */
[----:B------:R-:W-:-:S06]  /*2520*/  DADD R4, -RZ, -R4 ;  /* 0x00000000ff047229 */ /* 0x000fcc0000000904 */
[----:B------:R-:W-:-:S04]  /*2530*/  DFMA R6, R6, R10, R8 ;  /* 0x0000000a0606722b */ /* 0x000fc80000000008 */
[----:B------:R-:W-:-:S06]  /*2540*/  FSETP.GEU.AND P1, PT, |R5|, 6.5827683646048100446e-37, PT ;  /* 0x036000000500780b */ /* 0x000fcc0003f2e200 */
[----:B------:R-:W-:-:S05]  /*2550*/  FFMA R8, RZ, UR6, R7 ;  /* 0x00000006ff087c23 */ /* 0x000fca0008000007 */
[----:B------:R-:W-:-:S13]  /*2560*/  FSETP.GT.AND P0, PT, |R8|, 1.469367938527859385e-39, PT ;  /* 0x001000000800780b */ /* 0x000fda0003f04200 */
[----:B------:R-:W-:Y:S05]  /*2570*/  @P0 BRA P1, `(.L_x_26) ;  /* 0x00000000001c0947 */ /* 0x000fea0000800000 */
[----:B------:R-:W0:Y:S01]  /*2580*/  LDCU.64 UR6, c[0x0][0x3a8] ;  /* 0x00007500ff0677ac */ /* 0x000e220008000a00 */
[----:B------:R-:W-:Y:S01]  /*2590*/  IMAD.MOV.U32 R6, RZ, RZ, R4 ;  /* 0x000000ffff067224 */ /* 0x000fe200078e0004 */
[----:B------:R-:W-:Y:S01]  /*25a0*/  MOV R4, 0x25f0 ;  /* 0x000025f000047802 */ /* 0x000fe20000000f00 */
[----:B------:R-:W-:Y:S02]  /*25b0*/  IMAD.MOV.U32 R7, RZ, RZ, R5 ;  /* 0x000000ffff077224 */ /* 0x000fe400078e0005 */
[----:B0-----:R-:W-:Y:S01]  /*25c0*/  IMAD.U32 R8, RZ, RZ, UR6 ;  /* 0x00000006ff087e24 */ /* 0x001fe2000f8e00ff */
[----:B------:R-:W-:-:S07]  /*25d0*/  MOV R9, UR7 ;  /* 0x0000000700097c02 */ /* 0x000fce0008000f00 */
[----:B------:R-:W-:Y:S05]  /*25e0*/  CALL.REL.NOINC `($__internal_0_$__cuda_sm20_div_rn_f64_full) ;  /* 0x0000000400b47944 */ /* 0x000fea0003c00000 */
.L_x_26:
[----:B------:R-:W-:Y:S05]  /*25f0*/  BSYNC.RECONVERGENT B0 ;  /* 0x0000000000007941 */ /* 0x000fea0003800200 */
.L_x_25:
[----:B------:R-:W-:Y:S01]  /*2600*/  IMAD.MOV.U32 R4, RZ, RZ, 0x652b82fe ;  /* 0x652b82feff047424 */ /* 0x000fe200078e00ff */
[----:B------:R-:W-:Y:S01]  /*2610*/  UMOV UR6, 0xfefa39ef ;  /* 0xfefa39ef00067882 */ /* 0x000fe20000000000 */
[----:B------:R-:W-:Y:S01]  /*2620*/  IMAD.MOV.U32 R5, RZ, RZ, 0x3ff71547 ;  /* 0x3ff71547ff057424 */ /* 0x000fe200078e00ff */
[----:B------:R-:W-:Y:S01]  /*2630*/  UMOV UR7, 0x3fe62e42 ;  /* 0x3fe62e4200077882 */ /* 0x000fe20000000000 */
[----:B------:R-:W-:Y:S01]  /*2640*/  FSETP.GEU.AND P0, PT, |R7|, 4.1917929649353027344, PT ;  /* 0x4086232b0700780b */ /* 0x000fe20003f0e200 */
[----:B------:R-:W-:Y:S03]  /*2650*/  BSSY.RECONVERGENT B0, `(.L_x_27) ;  /* 0x0000036000007945 */ /* 0x000fe60003800200 */
[----:B------:R-:W-:-:S08]  /*2660*/  DFMA R4, R6, R4, 6.75539944105574400000e+15 ;  /* 0x433800000604742b */ /* 0x000fd00000000004 */
[----:B------:R-:W-:-:S08]  /*2670*/  DADD R8, R4, -6.75539944105574400000e+15 ;  /* 0xc338000004087429 */ /* 0x000fd00000000000 */
[----:B------:R-:W-:Y:S01]  /*2680*/  DFMA R10, R8, -UR6, R6 ;  /* 0x80000006080a7c2b */ /* 0x000fe20008000006 */
[----:B------:R-:W-:Y:S01]  /*2690*/  UMOV UR6, 0x3b39803f ;  /* 0x3b39803f00067882 */ /* 0x000fe20000000000 */
[----:B------:R-:W-:-:S06]  /*26a0*/  UMOV UR7, 0x3c7abc9e ;  /* 0x3c7abc9e00077882 */ /* 0x000fcc0000000000 */
[----:B------:R-:W-:Y:S01]  /*26b0*/  DFMA R8, R8, -UR6, R10 ;  /* 0x8000000608087c2b */ /* 0x000fe2000800000a */
[----:B------:R-:W-:Y:S01]  /*26c0*/  UMOV UR6, 0x69ce2bdf ;  /* 0x69ce2bdf00067882 */ /* 0x000fe20000000000 */
[----:B------:R-:W-:Y:S01]  /*26d0*/  IMAD.MOV.U32 R10, RZ, RZ, -0x35dec16 ;  /* 0xfca213eaff0a7424 */ /* 0x000fe200078e00ff */
[----:B------:R-:W-:Y:S01]  /*26e0*/  UMOV UR7, 0x3e5ade15 ;  /* 0x3e5ade1500077882 */ /* 0x000fe20000000000 */
[----:B------:R-:W-:-:S06]  /*26f0*/  IMAD.MOV.U32 R11, RZ, RZ, 0x3e928af3 ;  /* 0x3e928af3ff0b7424 */ /* 0x000fcc00078e00ff */
        /* <DEDUP_REMOVED lines=24> */
[----:B------:R-:W-:-:S08]  /*2880*/  DFMA R10, R8, R10, UR6 ;  /* 0x00000006080a7e2b */ /* 0x000fd0000800000a */
[----:B------:R-:W-:-:S08]  /*2890*/  DFMA R10, R8, R10, 1 ;  /* 0x3ff00000080a742b */ /* 0x000fd0000000000a */
[----:B------:R-:W-:-:S10]  /*28a0*/  DFMA R10, R8, R10, 1 ;  /* 0x3ff00000080a742b */ /* 0x000fd4000000000a */
[----:B------:R-:W-:Y:S02]  /*28b0*/  IMAD R9, R4, 0x100000, R11 ;  /* 0x0010000004097824 */ /* 0x000fe400078e020b */
[----:B------:R-:W-:Y:S01]  /*28c0*/  IMAD.MOV.U32 R8, RZ, RZ, R10 ;  /* 0x000000ffff087224 */ /* 0x000fe200078e000a */
[----:B------:R-:W-:Y:S06]  /*28d0*/  @!P0 BRA `(.L_x_28) ;  /* 0x0000000000348947 */ /* 0x000fec0003800000 */
[----:B------:R-:W-:Y:S01]  /*28e0*/  FSETP.GEU.AND P1, PT, |R7|, 4.2275390625, PT ;  /* 0x408748000700780b */ /* 0x000fe20003f2e200 */
[C---:B------:R-:W-:Y:S02]  /*28f0*/  DADD R8, R6.reuse, +INF ;  /* 0x7ff0000006087429 */ /* 0x040fe40000000000 */
[----:B------:R-:W-:-:S08]  /*2900*/  DSETP.GEU.AND P0, PT, R6, RZ, PT ;  /* 0x000000ff0600722a */ /* 0x000fd00003f0e000 */
[----:B------:R-:W-:Y:S02]  /*2910*/  FSEL R8, R8, RZ, P0 ;  /* 0x000000ff08087208 */ /* 0x000fe40000000000 */
[----:B------:R-:W-:Y:S02]  /*2920*/  @!P1 LEA.HI R5, R4, R4, RZ, 0x1 ;  /* 0x0000000404059211 */ /* 0x000fe400078f08ff */
[----:B------:R-:W-:Y:S02]  /*2930*/  @!P1 MOV R6, RZ ;  /* 0x000000ff00069202 */ /* 0x000fe40000000f00 */
[----:B------:R-:W-:Y:S02]  /*2940*/  @!P1 SHF.R.S32.HI R5, RZ, 0x1, R5 ;  /* 0x00000001ff059819 */ /* 0x000fe40000011405 */
[----:B------:R-:W-:-:S03]  /*2950*/  FSEL R9, R9, RZ, P0 ;  /* 0x000000ff09097208 */ /* 0x000fc60000000000 */
[----:B------:R-:W-:Y:S02]  /*2960*/  @!P1 IMAD.IADD R4, R4, 0x1, -R5 ;  /* 0x0000000104049824 */ /* 0x000fe400078e0a05 */
[----:B------:R-:W-:-:S03]  /*2970*/  @!P1 IMAD R5, R5, 0x100000, R11 ;  /* 0x0010000005059824 */ /* 0x000fc600078e020b */
[----:B------:R-:W-:Y:S01]  /*2980*/  @!P1 LEA R7, R4, 0x3ff00000, 0x14 ;  /* 0x3ff0000004079811 */ /* 0x000fe200078ea0ff */
[----:B------:R-:W-:-:S06]  /*2990*/  @!P1 IMAD.MOV.U32 R4, RZ, RZ, R10 ;  /* 0x000000ffff049224 */ /* 0x000fcc00078e000a */
[----:B------:R-:W-:-:S11]  /*29a0*/  @!P1 DMUL R8, R4, R6 ;  /* 0x0000000604089228 */ /* 0x000fd60000000000 */
.L_x_28:
[----:B------:R-:W-:Y:S05]  /*29b0*/  BSYNC.RECONVERGENT B0 ;  /* 0x0000000000007941 */ /* 0x000fea0003800200 */
.L_x_27:
[----:B------:R-:W0:Y:S08]  /*29c0*/  LDC R6, c[0x0][0x39c] ;  /* 0x0000e700ff067b82 */ /* 0x000e300000000800 */
[----:B------:R-:W1:Y:S01]  /*29d0*/  LDC.64 R4, c[0x0][0x380] ;  /* 0x0000e000ff047b82 */ /* 0x000e620000000a00 */
[----:B0-----:R-:W-:-:S04]  /*29e0*/  IMAD R7, R6, UR18, R3 ;  /* 0x0000001206077c24 */ /* 0x001fc8000f8e0203 */
[----:B-1----:R-:W-:-:S06]  /*29f0*/  IMAD.WIDE R4, R7, 0x8, R4 ;  /* 0x0000000807047825 */ /* 0x002fcc00078e0204 */
[----:B------:R-:W2:Y:S01]  /*2a00*/  LDG.E.64 R4, desc[UR12][R4.64] ;  /* 0x0000000c04047981 */ /* 0x000ea2000c1e1b00 */
[----:B------:R-:W-:Y:S01]  /*2a10*/  VIADD R3, R3, 0x1 ;  /* 0x0000000103037836 */ /* 0x000fe20000000000 */
[----:B------:R-:W-:-:S04]  /*2a20*/  DADD R12, R8, R12 ;  /* 0x00000000080c7229 */ /* 0x000fc8000000000c */
[----:B------:R-:W-:Y:S01]  /*2a30*/  ISETP.NE.AND P0, PT, R3, UR14, PT ;  /* 0x0000000e03007c0c */ /* 0x000fe2000bf05270 */
[----:B--2---:R-:W-:-:S12]  /*2a40*/  DFMA R20, R4, R8, R20 ;  /* 0x000000080414722b */ /* 0x004fd80000000014 */
[----:B------:R-:W-:Y:S05]  /*2a50*/  @P0 BRA `(.L_x_29) ;  /* 0xfffffff000240947 */ /* 0x000fea000383ffff */
[----:B------:R-:W-:-:S04]  /*2a60*/  UIADD3 UR18, UPT, UPT, UR18, 0x1, URZ ;  /* 0x0000000112127890 */ /* 0x000fc8000fffe0ff */
[----:B------:R-:W-:-:S09]  /*2a70*/  UISETP.NE.AND UP0, UPT, UR18, UR4, UPT ;  /* 0x000000041200728c */ /* 0x000fd2000bf05270 */
[----:B------:R-:W-:Y:S05]  /*2a80*/  BRA.U UP0, `(.L_x_30) ;  /* 0xfffffff100107547 */ /* 0x000fea000b83ffff */
.L_x_9:
[----:B------:R-:W0:Y:S01]  /*2a90*/  MUFU.RCP64H R5, R13 ;  /* 0x0000000d00057308 */ /* 0x000e220000001800 */
[----:B------:R-:W-:Y:S01]  /*2aa0*/  IMAD.MOV.U32 R4, RZ, RZ, 0x1 ;  /* 0x00000001ff047424 */ /* 0x000fe200078e00ff */
[----:B------:R-:W-:Y:S01]  /*2ab0*/  FSETP.GEU.AND P1, PT, |R21|, 6.5827683646048100446e-37, PT ;  /* 0x036000001500780b */ /* 0x000fe20003f2e200 */
[----:B------:R-:W-:Y:S04]  /*2ac0*/  BSSY.RECONVERGENT B0, `(.L_x_0) ;  /* 0x0000014000007945 */ /* 0x000fe80003800200 */
[----:B0-----:R-:W-:-:S08]  /*2ad0*/  DFMA R6, R4, -R12, 1 ;  /* 0x3ff000000406742b */ /* 0x001fd0000000080c */
[----:B------:R-:W-:-:S08]  /*2ae0*/  DFMA R6, R6, R6, R6 ;  /* 0x000000060606722b */ /* 0x000fd00000000006 */
[----:B------:R-:W-:-:S08]  /*2af0*/  DFMA R6, R4, R6, R4 ;  /* 0x000000060406722b */ /* 0x000fd00000000004 */
[----:B------:R-:W-:-:S08]  /*2b00*/  DFMA R4, R6, -R12, 1 ;  /* 0x3ff000000604742b */ /* 0x000fd0000000080c */
[----:B------:R-:W-:-:S08]  /*2b10*/  DFMA R4, R6, R4, R6 ;  /* 0x000000040604722b */ /* 0x000fd00000000006 */
[----:B------:R-:W-:-:S08]  /*2b20*/  DMUL R6, R4, R20 ;  /* 0x0000001404067228 */ /* 0x000fd00000000000 */
[----:B------:R-:W-:-:S08]  /*2b30*/  DFMA R8, R6, -R12, R20 ;  /* 0x8000000c0608722b */ /* 0x000fd00000000014 */
[----:B------:R-:W-:-:S10]  /*2b40*/  DFMA R4, R4, R8, R6 ;  /* 0x000000080404722b */ /* 0x000fd40000000006 */
[----:B------:R-:W-:-:S05]  /*2b50*/  FFMA R3, RZ, R13, R5 ;  /* 0x0000000dff037223 */ /* 0x000fca0000000005 */
[----:B------:R-:W-:-:S13]  /*2b60*/  FSETP.GT.AND P0, PT, |R3|, 1.469367938527859385e-39, PT ;  /* 0x001000000300780b */ /* 0x000fda0003f04200 */
[----:B------:R-:W-:Y:S05]  /*2b70*/  @P0 BRA P1, `(.L_x_31) ;  /* 0x0000000000200947 */ /* 0x000fea0000800000 */
[----:B------:R-:W-:Y:S01]  /*2b80*/  IMAD.MOV.U32 R6, RZ, RZ, R20 ;  /* 0x000000ffff067224 */ /* 0x000fe200078e0014 */
[----:B------:R-:W-:Y:S01]  /*2b90*/  MOV R4, 0x2be0 ;  /* 0x00002be000047802 */ /* 0x000fe20000000f00 */
[----:B------:R-:W-:Y:S02]  /*2ba0*/  IMAD.MOV.U32 R7, RZ, RZ, R21 ;  /* 0x000000ffff077224 */ /* 0x000fe400078e0015 */
[----:B------:R-:W-:Y:S02]  /*2bb0*/  IMAD.MOV.U32 R8, RZ, RZ, R12 ;  /* 0x000000ffff087224 */ /* 0x000fe400078e000c */
[----:B------:R-:W-:-:S07]  /*2bc0*/  IMAD.MOV.U32 R9, RZ, RZ, R13 ;  /* 0x000000ffff097224 */ /* 0x000fce00078e000d */
[----:B------:R-:W-:Y:S05]  /*2bd0*/  CALL.REL.NOINC `($__internal_0_$__cuda_sm20_div_rn_f64_full) ;  /* 0x0000000000387944 */ /* 0x000fea0003c00000 */
[----:B------:R-:W-:Y:S02]  /*2be0*/  IMAD.MOV.U32 R4, RZ, RZ, R6 ;  /* 0x000000ffff047224 */ /* 0x000fe400078e0006 */
[----:B------:R-:W-:-:S07]  /*2bf0*/  IMAD.MOV.U32 R5, RZ, RZ, R7 ;  /* 0x000000ffff057224 */ /* 0x000fce00078e0007 */
.L_x_31:
[----:B------:R-:W-:Y:S05]  /*2c00*/  BSYNC.RECONVERGENT B0 ;  /* 0x0000000000007941 */ /* 0x000fea0003800200 */
.L_x_0:
[----:B------:R-:W1:Y:S01]  /*2c10*/  LDCU.64 UR8, c[0x0][0x3a0] ;  /* 0x00007400ff0877ac */ /* 0x000e620008000a00 */
[----:B------:R-:W2:Y:S01]  /*2c20*/  LDC.64 R6, c[0x0][0x388] ;  /* 0x0000e200ff067b82 */ /* 0x000ea20000000a00 */
[----:B------:R-:W3:Y:S01]  /*2c30*/  LDCU UR7, c[0x0][0x39c] ;  /* 0x00007380ff0777ac */ /* 0x000ee20008000800 */
[----:B-1----:R-:W-:Y:S01]  /*2c40*/  UIADD3 UR6, UPT, UPT, -UR9, URZ, URZ ;  /* 0x000000ff09067290 */ /* 0x002fe2000fffe1ff */
[----:B------:R-:W-:Y:S01]  /*2c50*/  IADD3 R2, PT, PT, R2, -UR8, RZ ;  /* 0x8000000802027c10 */ /* 0x000fe2000fffe0ff */
[----:B------:R-:W-:Y:S02]  /*2c60*/  VIADD R3, R0, -UR9 ;  /* 0x8000000900037c36 */ /* 0x000fe40008000000 */
[----:B---3--:R-:W-:-:S06]  /*2c70*/  ULEA UR6, UR6, UR7, 0x1 ;  /* 0x0000000706067291 */ /* 0x008fcc000f8e08ff */
[----:B------:R-:W-:-:S04]  /*2c80*/  IMAD R3, R2, UR6, R3 ;  /* 0x0000000602037c24 */ /* 0x000fc8000f8e0203 */
[----:B--2---:R-:W-:-:S05]  /*2c90*/  IMAD.WIDE R2, R3, 0x8, R6 ;  /* 0x0000000803027825 */ /* 0x004fca00078e0206 */
[----:B0-----:R-:W-:Y:S01]  /*2ca0*/  STG.E.64 desc[UR12][R2.64], R4 ;  /* 0x0000000402007986 */ /* 0x001fe2000c101b0c */
[----:B------:R-:W-:Y:S05]  /*2cb0*/  EXIT ;  /* 0x000000000000794d */ /* 0x000fea0003800000 */
        .weak           $__internal_0_$__cuda_sm20_div_rn_f64_full
        .type           $__internal_0_$__cuda_sm20_div_rn_f64_full,@function
        .size           $__internal_0_$__cuda_sm20_div_rn_f64_full,(.L_x_38 - $__internal_0_$__cuda_sm20_div_rn_f64_full)
$__internal_0_$__cuda_sm20_div_rn_f64_full:
[C---:B------:R-:W-:Y:S01]  /*2cc0*/  FSETP.GEU.AND P0, PT, |R9|.reuse, 1.469367938527859385e-39, PT ;  /* 0x001000000900780b */ /* 0x040fe20003f0e200 */
[----:B------:R-:W-:Y:S01]  /*2cd0*/  IMAD.MOV.U32 R16, RZ, RZ, 0x1 ;  /* 0x00000001ff107424 */ /* 0x000fe200078e00ff */
[----:B------:R-:W-:Y:S01]  /*2ce0*/  LOP3.LUT R10, R9, 0x800fffff, RZ, 0xc0, !PT ;  /* 0x800fffff090a7812 */ /* 0x000fe200078ec0ff */
[----:B------:R-:W-:Y:S01]  /*2cf0*/  IMAD.MOV.U32 R24, RZ, RZ, 0x1ca00000 ;  /* 0x1ca00000ff187424 */ /* 0x000fe200078e00ff */
[C---:B------:R-:W-:Y:S01]  /*2d00*/  FSETP.GEU.AND P2, PT, |R7|.reuse, 1.469367938527859385e-39, PT ;  /* 0x001000000700780b */ /* 0x040fe20003f4e200 */
[----:B------:R-:W-:Y:S01]  /*2d10*/  BSSY.RECONVERGENT B1, `(.L_x_32) ;  /* 0x0000052000017945 */ /* 0x000fe20003800200 */
[----:B------:R-:W-:Y:S01]  /*2d20*/  LOP3.LUT R11, R10, 0x3ff00000, RZ, 0xfc, !PT ;  /* 0x3ff000000a0b7812 */ /* 0x000fe200078efcff */
[----:B------:R-:W-:Y:S01]  /*2d30*/  IMAD.MOV.U32 R10, RZ, RZ, R8 ;  /* 0x000000ffff0a7224 */ /* 0x000fe200078e0008 */
[----:B------:R-:W-:Y:S02]  /*2d40*/  LOP3.LUT R5, R7, 0x7ff00000, RZ, 0xc0, !PT ;  /* 0x7ff0000007057812 */ /* 0x000fe400078ec0ff */
[----:B------:R-:W-:-:S03]  /*2d50*/  LOP3.LUT R26, R9, 0x7ff00000, RZ, 0xc0, !PT ;  /* 0x7ff00000091a7812 */ /* 0x000fc600078ec0ff */
[----:B------:R-:W-:Y:S01]  /*2d60*/  @!P0 DMUL R10, R8, 8.98846567431157953865e+307 ;  /* 0x7fe00000080a8828 */ /* 0x000fe20000000000 */
[----:B------:R-:W-:Y:S01]  /*2d70*/  ISETP.GE.U32.AND P1, PT, R5, R26, PT ;  /* 0x0000001a0500720c */ /* 0x000fe20003f26070 */
[----:B------:R-:W-:Y:S02]  /*2d80*/  IMAD.MOV.U32 R25, RZ, RZ, R5 ;  /* 0x000000ffff197224 */ /* 0x000fe400078e0005 */
[----:B------:R-:W-:Y:S01]  /*2d90*/  @!P2 LOP3.LUT R18, R9, 0x7ff00000, RZ, 0xc0, !PT ;  /* 0x7ff000000912a812 */ /* 0x000fe200078ec0ff */
[----:B------:R-:W-:Y:S01]  /*2da0*/  @!P2 IMAD.MOV.U32 R22, RZ, RZ, RZ ;  /* 0x000000ffff16a224 */ /* 0x000fe200078e00ff */
[----:B------:R-:W0:Y:S02]  /*2db0*/  MUFU.RCP64H R17, R11 ;  /* 0x0000000b00117308 */ /* 0x000e240000001800 */
[----:B------:R-:W-:Y:S02]  /*2dc0*/  @!P2 ISETP.GE.U32.AND P3, PT, R5, R18, PT ;  /* 0x000000120500a20c */ /* 0x000fe40003f66070 */
[----:B------:R-:W-:-:S02]  /*2dd0*/  @!P0 LOP3.LUT R26, R11, 0x7ff00000, RZ, 0xc0, !PT ;  /* 0x7ff000000b1a8812 */ /* 0x000fc400078ec0ff */
[----:B------:R-:W-:Y:S02]  /*2de0*/  @!P2 SEL R19, R24, 0x63400000, !P3 ;  /* 0x634000001813a807 */ /* 0x000fe40005800000 */
[----:B------:R-:W-:Y:S02]  /*2df0*/  IADD3 R27, PT, PT, R26, -0x1, RZ ;  /* 0xffffffff1a1b7810 */ /* 0x000fe40007ffe0ff */
[----:B------:R-:W-:-:S04]  /*2e00*/  @!P2 LOP3.LUT R19, R19, 0x80000000, R7, 0xf8, !PT ;  /* 0x800000001313a812 */ /* 0x000fc800078ef807 */
[----:B------:R-:W-:Y:S01]  /*2e10*/  @!P2 LOP3.LUT R23, R19, 0x100000, RZ, 0xfc, !PT ;  /* 0x001000001317a812 */ /* 0x000fe200078efcff */
[----:B0-----:R-:W-:-:S08]  /*2e20*/  DFMA R14, R16, -R10, 1 ;  /* 0x3ff00000100e742b */ /* 0x001fd0000000080a */
[----:B------:R-:W-:-:S08]  /*2e30*/  DFMA R14, R14, R14, R14 ;  /* 0x0000000e0e0e722b */ /* 0x000fd0000000000e */
[----:B------:R-:W-:Y:S01]  /*2e40*/  DFMA R16, R16, R14, R16 ;  /* 0x0000000e1010722b */ /* 0x000fe20000000010 */
[----:B------:R-:W-:Y:S01]  /*2e50*/  SEL R15, R24, 0x63400000, !P1 ;  /* 0x63400000180f7807 */ /* 0x000fe20004800000 */
[----:B------:R-:W-:-:S03]  /*2e60*/  IMAD.MOV.U32 R14, RZ, RZ, R6 ;  /* 0x000000ffff0e7224 */ /* 0x000fc600078e0006 */
[----:B------:R-:W-:-:S03]  /*2e70*/  LOP3.LUT R15, R15, 0x800fffff, R7, 0xf8, !PT ;  /* 0x800fffff0f0f7812 */ /* 0x000fc600078ef807 */
[----:B------:R-:W-:-:S03]  /*2e80*/  DFMA R18, R16, -R10, 1 ;  /* 0x3ff000001012742b */ /* 0x000fc6000000080a */
[----:B------:R-:W-:-:S05]  /*2e90*/  @!P2 DFMA R14, R14, 2, -R22 ;  /* 0x400000000e0ea82b */ /* 0x000fca0000000816 */
[----:B------:R-:W-:-:S05]  /*2ea0*/  DFMA R16, R16, R18, R16 ;  /* 0x000000121010722b */ /* 0x000fca0000000010 */
[----:B------:R-:W-:-:S03]  /*2eb0*/  @!P2 LOP3.LUT R25, R15, 0x7ff00000, RZ, 0xc0, !PT ;  /* 0x7ff000000f19a812 */ /* 0x000fc600078ec0ff */
[----:B------:R-:W-:Y:S02]  /*2ec0*/  DMUL R18, R16, R14 ;  /* 0x0000000e10127228 */ /* 0x000fe40000000000 */
[----:B------:R-:W-:-:S05]  /*2ed0*/  VIADD R22, R25, 0xffffffff ;  /* 0xffffffff19167836 */ /* 0x000fca0000000000 */
[----:B------:R-:W-:Y:S01]  /*2ee0*/  ISETP.GT.U32.AND P0, PT, R22, 0x7feffffe, PT ;  /* 0x7feffffe1600780c */ /* 0x000fe20003f04070 */
[----:B------:R-:W-:-:S03]  /*2ef0*/  DFMA R22, R18, -R10, R14 ;  /* 0x8000000a1216722b */ /* 0x000fc6000000000e */
[----:B------:R-:W-:-:S05]  /*2f00*/  ISETP.GT.U32.OR P0, PT, R27, 0x7feffffe, P0 ;  /* 0x7feffffe1b00780c */ /* 0x000fca0000704470 */
[----:B------:R-:W-:-:S08]  /*2f10*/  DFMA R22, R16, R22, R18 ;  /* 0x000000161016722b */ /* 0x000fd00000000012 */
[----:B------:R-:W-:Y:S05]  /*2f20*/  @P0 BRA `(.L_x_33) ;  /* 0x00000000006c0947 */ /* 0x000fea0003800000 */
[----:B------:R-:W-:-:S04]  /*2f30*/  LOP3.LUT R16, R9, 0x7ff00000, RZ, 0xc0, !PT ;  /* 0x7ff0000009107812 */ /* 0x000fc800078ec0ff */
[CC--:B------:R-:W-:Y:S02]  /*2f40*/  VIADDMNMX R6, R5.reuse, -R16.reuse, 0xb9600000, !PT ;  /* 0xb960000005067446 */ /* 0x0c0fe40007800910 */
[----:B------:R-:W-:Y:S02]  /*2f50*/  ISETP.GE.U32.AND P0, PT, R5, R16, PT ;  /* 0x000000100500720c */ /* 0x000fe40003f06070 */
[----:B------:R-:W-:Y:S01]  /*2f60*/  VIMNMX R5, PT, PT, R6, 0x46a00000, PT ;  /* 0x46a0000006057848 */ /* 0x000fe20003fe0100 */
[----:B------:R-:W-:Y:S01]  /*2f70*/  IMAD.MOV.U32 R6, RZ, RZ, RZ ;  /* 0x000000ffff067224 */ /* 0x000fe200078e00ff */
[----:B------:R-:W-:-:S05]  /*2f80*/  SEL R24, R24, 0x63400000, !P0 ;  /* 0x6340000018187807 */ /* 0x000fca0004000000 */
[----:B------:R-:W-:-:S04]  /*2f90*/  IMAD.IADD R5, R5, 0x1, -R24 ;  /* 0x0000000105057824 */ /* 0x000fc800078e0a18 */
[----:B------:R-:W-:-:S06]  /*2fa0*/  VIADD R7, R5, 0x7fe00000 ;  /* 0x7fe0000005077836 */ /* 0x000fcc0000000000 */
[----:B------:R-:W-:-:S10]  /*2fb0*/  DMUL R16, R22, R6 ;  /* 0x0000000616107228 */ /* 0x000fd40000000000 */
[----:B------:R-:W-:-:S13]  /*2fc0*/  FSETP.GTU.AND P0, PT, |R17|, 1.469367938527859385e-39, PT ;  /* 0x001000001100780b */ /* 0x000fda0003f0c200 */
[----:B------:R-:W-:Y:S05]  /*2fd0*/  @P0 BRA `(.L_x_34) ;  /* 0x0000000000940947 */ /* 0x000fea0003800000 */
[----:B------:R-:W-:Y:S01]  /*2fe0*/  DFMA R10, R22, -R10, R14 ;  /* 0x8000000a160a722b */ /* 0x000fe2000000000e */
[----:B------:R-:W-:-:S09]  /*2ff0*/  IMAD.MOV.U32 R6, RZ, RZ, RZ ;  /* 0x000000ffff067224 */ /* 0x000fd200078e00ff */
[C---:B------:R-:W-:Y:S02]  /*3000*/  FSETP.NEU.AND P0, PT, R11.reuse, RZ, PT ;  /* 0x000000ff0b00720b */ /* 0x040fe40003f0d000 */
[----:B------:R-:W-:-:S04]  /*3010*/  LOP3.LUT R15, R11, 0x80000000, R9, 0x48, !PT ;  /* 0x800000000b0f7812 */ /* 0x000fc800078e4809 */
[----:B------:R-:W-:-:S07]  /*3020*/  LOP3.LUT R7, R15, R7, RZ, 0xfc, !PT ;  /* 0x000000070f077212 */ /* 0x000fce00078efcff */
[----:B------:R-:W-:Y:S05]  /*3030*/  @!P0 BRA `(.L_x_34) ;  /* 0x00000000007c8947 */ /* 0x000fea0003800000 */
[----:B------:R-:W-:Y:S01]  /*3040*/  IMAD.MOV R9, RZ, RZ, -R5 ;  /* 0x000000ffff097224 */ /* 0x000fe200078e0a05 */
[----:B------:R-:W-:Y:S01]  /*3050*/  DMUL.RP R6, R22, R6 ;  /* 0x0000000616067228 */ /* 0x000fe20000008000 */
[----:B------:R-:W-:Y:S01]  /*3060*/  IMAD.MOV.U32 R8, RZ, RZ, RZ ;  /* 0x000000ffff087224 */ /* 0x000fe200078e00ff */
[----:B------:R-:W-:-:S05]  /*3070*/  IADD3 R5, PT, PT, -R5, -0x43300000, RZ ;  /* 0xbcd0000005057810 */ /* 0x000fca0007ffe1ff */
[----:B------:R-:W-:-:S03]  /*3080*/  DFMA R8, R16, -R8, R22 ;  /* 0x800000081008722b */ /* 0x000fc60000000016 */
[----:B------:R-:W-:-:S07]  /*3090*/  LOP3.LUT R15, R7, R15, RZ, 0x3c, !PT ;  /* 0x0000000f070f7212 */ /* 0x000fce00078e3cff */
[----:B------:R-:W-:-:S04]  /*30a0*/  FSETP.NEU.AND P0, PT, |R9|, R5, PT ;  /* 0x000000050900720b */ /* 0x000fc80003f0d200 */
[----:B------:R-:W-:Y:S02]  /*30b0*/  FSEL R16, R6, R16, !P0 ;  /* 0x0000001006107208 */ /* 0x000fe40004000000 */
[----:B------:R-:W-:Y:S01]  /*30c0*/  FSEL R17, R15, R17, !P0 ;  /* 0x000000110f117208 */ /* 0x000fe20004000000 */
[----:B------:R-:W-:Y:S06]  /*30d0*/  BRA `(.L_x_34) ;  /* 0x0000000000547947 */ /* 0x000fec0003800000 */
.L_x_33:
[----:B------:R-:W-:-:S14]  /*30e0*/  DSETP.NAN.AND P0, PT, R6, R6, PT ;  /* 0x000000060600722a */ /* 0x000fdc0003f08000 */
[----:B------:R-:W-:Y:S05]  /*30f0*/  @P0 BRA `(.L_x_35) ;  /* 0x0000000000440947 */ /* 0x000fea0003800000 */
[----:B------:R-:W-:-:S14]  /*3100*/  DSETP.NAN.AND P0, PT, R8, R8, PT ;  /* 0x000000080800722a */ /* 0x000fdc0003f08000 */
[----:B------:R-:W-:Y:S05]  /*3110*/  @P0 BRA `(.L_x_36) ;  /* 0x0000000000300947 */ /* 0x000fea0003800000 */
[----:B------:R-:W-:Y:S01]  /*3120*/  ISETP.NE.AND P0, PT, R25, R26, PT ;  /* 0x0000001a1900720c */ /* 0x000fe20003f05270 */
[----:B------:R-:W-:Y:S02]  /*3130*/  IMAD.MOV.U32 R16, RZ, RZ, 0x0 ;  /* 0x00000000ff107424 */ /* 0x000fe400078e00ff */
[----:B------:R-:W-:-:S10]  /*3140*/  IMAD.MOV.U32 R17, RZ, RZ, -0x80000 ;  /* 0xfff80000ff117424 */ /* 0x000fd400078e00ff */
[----:B------:R-:W-:Y:S05]  /*3150*/  @!P0 BRA `(.L_x_34) ;  /* 0x0000000000348947 */ /* 0x000fea0003800000 */
[----:B------:R-:W-:Y:S02]  /*3160*/  ISETP.NE.AND P0, PT, R25, 0x7ff00000, PT ;  /* 0x7ff000001900780c */ /* 0x000fe40003f05270 */
[----:B------:R-:W-:Y:S02]  /*3170*/  LOP3.LUT R17, R7, 0x80000000, R9, 0x48, !PT ;  /* 0x8000000007117812 */ /* 0x000fe400078e4809 */
[----:B------:R-:W-:-:S13]  /*3180*/  ISETP.EQ.OR P0, PT, R26, RZ, !P0 ;  /* 0x000000ff1a00720c */ /* 0x000fda0004702670 */
[----:B------:R-:W-:Y:S02]  /*3190*/  @P0 LOP3.LUT R5, R17, 0x7ff00000, RZ, 0xfc, !PT ;  /* 0x7ff0000011050812 */ /* 0x000fe400078efcff */
[----:B------:R-:W-:Y:S01]  /*31a0*/  @!P0 MOV R16, RZ ;  /* 0x000000ff00108202 */ /* 0x000fe20000000f00 */
[----:B------:R-:W-:Y:S02]  /*31b0*/  @P0 IMAD.MOV.U32 R16, RZ, RZ, RZ ;  /* 0x000000ffff100224 */ /* 0x000fe400078e00ff */
[----:B------:R-:W-:Y:S01]  /*31c0*/  @P0 IMAD.MOV.U32 R17, RZ, RZ, R5 ;  /* 0x000000ffff110224 */ /* 0x000fe200078e0005 */
[----:B------:R-:W-:Y:S06]  /*31d0*/  BRA `(.L_x_34) ;  /* 0x0000000000147947 */ /* 0x000fec0003800000 */
.L_x_36:
[----:B------:R-:W-:Y:S01]  /*31e0*/  LOP3.LUT R17, R9, 0x80000, RZ, 0xfc, !PT ;  /* 0x0008000009117812 */ /* 0x000fe200078efcff */
[----:B------:R-:W-:Y:S01]  /*31f0*/  IMAD.MOV.U32 R16, RZ, RZ, R8 ;  /* 0x000000ffff107224 */ /* 0x000fe200078e0008 */
[----:B------:R-:W-:Y:S06]  /*3200*/  BRA `(.L_x_34) ;  /* 0x0000000000087947 */ /* 0x000fec0003800000 */
.L_x_35:
[----:B------:R-:W-:Y:S01]  /*3210*/  LOP3.LUT R17, R7, 0x80000, RZ, 0xfc, !PT ;  /* 0x0008000007117812 */ /* 0x000fe200078efcff */
[----:B------:R-:W-:-:S07]  /*3220*/  IMAD.MOV.U32 R16, RZ, RZ, R6 ;  /* 0x000000ffff107224 */ /* 0x000fce00078e0006 */
.L_x_34:
[----:B------:R-:W-:Y:S05]  /*3230*/  BSYNC.RECONVERGENT B1 ;  /* 0x0000000000017941 */ /* 0x000fea0003800200 */
.L_x_32:
[----:B------:R-:W-:Y:S02]  /*3240*/  IMAD.MOV.U32 R5, RZ, RZ, 0x0 ;  /* 0x00000000ff057424 */ /* 0x000fe400078e00ff */
[----:B------:R-:W-:Y:S02]  /*3250*/  IMAD.MOV.U32 R6, RZ, RZ, R16 ;  /* 0x000000ffff067224 */ /* 0x000fe400078e0010 */
[----:B------:R-:W-:Y:S01]  /*3260*/  IMAD.MOV.U32 R7, RZ, RZ, R17 ;  /* 0x000000ffff077224 */ /* 0x000fe200078e0011 */
[----:B------:R-:W-:Y:S06]  /*3270*/  RET.REL.NODEC R4 `(_Z12Babis_KernelPKdPdS0_iiiid) ;  /* 0xffffffcc04607950 */ /* 0x000fec0003c3ffff */
.L_x_37:
[----:B------:R-:W-:-:S00]  /*3280*/  BRA `(.L_x_37) ;  /* 0xfffffffc00fc7947 */ /* 0x000fc0000383ffff */
[----:B------:R-:W-:-:S00]  /*3290*/  NOP ;  /* 0x0000000000007918 */ /* 0x000fc00000000000 */
        /* <DEDUP_REMOVED lines=14> */
.L_x_38:


//--------------------- .nv.shared.reserved.0     --------------------------
	.section	.nv.shared.reserved.0,"aw",@nobits
	.weak		__nv_reservedSMEM_offset_0_alias
	.size		__nv_reservedSMEM_offset_0_alias, 0, 64
	.other		__nv_reservedSMEM_offset_0_alias,@"STO_CUDA_RESERVED_SHARED STV_DEFAULT"
__nv_reservedSMEM_offset_0_alias:
	.zero		0
	.zero		64


//--------------------- .nv.constant0._Z12Babis_KernelPKdPdS0_iiiid --------------------------
	.section	.nv.constant0._Z12Babis_KernelPKdPdS0_iiiid,"a",@progbits
	.sectionflags	@""
	.align	4
.nv.constant0._Z12Babis_KernelPKdPdS0_iiiid:
	.zero		944


//--------------------- SYMBOLS --------------------------

	.type		.nv.reservedSmem.offset0,@object
	.size		.nv.reservedSmem.offset0,0x4
